# CuTe-DSL kernel — source=cudnn_frontend_dsl family=grouped_gemm_swiglu
# config = {"ab_dtype": "Float4E2M1FN", "sf_vec": 16, "d_dtype": "Float8E4M3FN", "vector_f32": true, "mma_mn": [256, 256], "cluster_mn": [2, 1]}


// ===== COMPILED SASS (sm_100a) =====

	.target	sm_100a

	.elftype	@"ET_EXEC"


//--------------------- .note.nv.tkinfo           --------------------------
	.section	.note.nv.tkinfo,"",@"SHT_NOTE"
	.sectionflags	@"SHF_NOTE_NV_TKINFO"
	.tkinfo
        /*0018*/ 	.word	0x00000081
        /*0030*/ 	.string	""
        /*0030*/ 	.string	"ptxas"
        /*0030*/ 	.string	"Cuda compilation tools, release 12.9, V12.9.83"
        /*0030*/ 	.string	"Build system must define TOOLS_VERSION_EXTENDED"
        /*0030*/ 	.string	"-O 3 -arch sm_100a "



//--------------------- .note.nv.cuver            --------------------------
	.section	.note.nv.cuver,"",@"SHT_NOTE"
	.sectionflags	@"SHF_NOTE_NV_CUVER"
        /*0018*/ 	.short	0x0001
        /*001a*/ 	.short	0x0064
        /*001c*/ 	.short	0x0001
        /*001e*/ 	.short	0x0000
        /*0020*/ 	.short	0x0001
        /*0022*/ 	.short	0x0000


//--------------------- .nv.info                  --------------------------
	.section	.nv.info,"",@"SHT_CUDA_INFO"
	.align	4


	//----- nvinfo : EIATTR_REGCOUNT
	.align		4
        /*0000*/ 	.byte	0x04, 0x2f
        /*0002*/ 	.short	(.L_6 - .L_5)
	.align		4
.L_5:
        /*0004*/ 	.word	index@(kernel_cutlass_kernel_cudnngrouped_gemmgrouped_gemm_swiglugrouped_gemm_swiglu_quantBlockScaledContiguousGroupedGemmKernel_object_at__TiledMMA_ThrLayoutVMNK21111000_PermutationMNK____MMAAt_0)
        /*0008*/ 	.word	0x00000088


	//----- nvinfo : EIATTR_FRAME_SIZE
	.align		4
.L_6:
        /*000c*/ 	.byte	0x04, 0x11
        /*000e*/ 	.short	(.L_8 - .L_7)
	.align		4
.L_7:
        /*0010*/ 	.word	index@($__internal_2_$__cuda_sm10x_tcgen05_guardrail_trap_unallocated_columns_being_dealloced)
        /*0014*/ 	.word	0x00000000


	//----- nvinfo : EIATTR_FRAME_SIZE
	.align		4
.L_8:
        /*0018*/ 	.byte	0x04, 0x11
        /*001a*/ 	.short	(.L_10 - .L_9)
	.align		4
.L_9:
        /*001c*/ 	.word	index@($__internal_1_$__cuda_sm10x_tcgen05_guardrail_trap_phase_invalid_during_alloc)
        /*0020*/ 	.word	0x00000000


	//----- nvinfo : EIATTR_FRAME_SIZE
	.align		4
.L_10:
        /*0024*/ 	.byte	0x04, 0x11
        /*0026*/ 	.short	(.L_12 - .L_11)
	.align		4
.L_11:
        /*0028*/ 	.word	index@($__internal_0_$__cuda_sm10x_tcgen05_guardrail_trap_col_being_dealloced_not_returned_by_alloc)
        /*002c*/ 	.word	0x00000000


	//----- nvinfo : EIATTR_FRAME_SIZE
	.align		4
.L_12:
        /*0030*/ 	.byte	0x04, 0x11
        /*0032*/ 	.short	(.L_14 - .L_13)
	.align		4
.L_13:
        /*0034*/ 	.word	index@(kernel_cutlass_kernel_cudnngrouped_gemmgrouped_gemm_swiglugrouped_gemm_swiglu_quantBlockScaledContiguousGroupedGemmKernel_object_at__TiledMMA_ThrLayoutVMNK21111000_PermutationMNK____MMAAt_0)
        /*0038*/ 	.word	0x00000000


	//----- nvinfo : EIATTR_MIN_STACK_SIZE
	.align		4
.L_14:
        /*003c*/ 	.byte	0x04, 0x12
        /*003e*/ 	.short	(.L_16 - .L_15)
	.align		4
.L_15:
        /*0040*/ 	.word	index@(kernel_cutlass_kernel_cudnngrouped_gemmgrouped_gemm_swiglugrouped_gemm_swiglu_quantBlockScaledContiguousGroupedGemmKernel_object_at__TiledMMA_ThrLayoutVMNK21111000_PermutationMNK____MMAAt_0)
        /*0044*/ 	.word	0x00000000
.L_16:


//--------------------- .nv.info.kernel_cutlass_kernel_cudnngrouped_gemmgrouped_gemm_swiglugrouped_gemm_swiglu_quantBlockScaledContiguousGroupedGemmKernel_object_at__TiledMMA_ThrLayoutVMNK21111000_PermutationMNK____MMAAt_0 --------------------------
	.section	.nv.info.kernel_cutlass_kernel_cudnngrouped_gemmgrouped_gemm_swiglugrouped_gemm_swiglu_quantBlockScaledContiguousGroupedGemmKernel_object_at__TiledMMA_ThrLayoutVMNK21111000_PermutationMNK____MMAAt_0,"",@"SHT_CUDA_INFO"
	.sectionflags	@""
	.align	4


	//----- nvinfo : EIATTR_CUDA_API_VERSION
	.align		4
        /*0000*/ 	.byte	0x04, 0x37
        /*0002*/ 	.short	(.L_18 - .L_17)
.L_17:
        /*0004*/ 	.word	0x00000081


	//----- nvinfo : EIATTR_KPARAM_INFO
	.align		4
.L_18:
        /*0008*/ 	.byte	0x04, 0x17
        /*000a*/ 	.short	(.L_20 - .L_19)
.L_19:
        /*000c*/ 	.word	0x00000000
        /*0010*/ 	.short	0x000f
        /*0012*/ 	.short	0x03f8
        /*0014*/ 	.byte	0x00, 0xf0, 0x31, 0x00


	//----- nvinfo : EIATTR_KPARAM_INFO
	.align		4
.L_20:
        /*0018*/ 	.byte	0x04, 0x17
        /*001a*/ 	.short	(.L_22 - .L_21)
.L_21:
        /*001c*/ 	.word	0x00000000
        /*0020*/ 	.short	0x000e
        /*0022*/ 	.short	0x03ec
        /*0024*/ 	.byte	0x00, 0xf0, 0x31, 0x00


	//----- nvinfo : EIATTR_KPARAM_INFO
	.align		4
.L_22:
        /*0028*/ 	.byte	0x04, 0x17
        /*002a*/ 	.short	(.L_24 - .L_23)
.L_23:
        /*002c*/ 	.word	0x00000000
        /*0030*/ 	.short	0x000d
        /*0032*/ 	.short	0x03e0
        /*0034*/ 	.byte	0x00, 0xf0, 0x31, 0x00


	//----- nvinfo : EIATTR_KPARAM_INFO
	.align		4
.L_24:
        /*0038*/ 	.byte	0x04, 0x17
        /*003a*/ 	.short	(.L_26 - .L_25)
.L_25:
        /*003c*/ 	.word	0x00000000
        /*0040*/ 	.short	0x000c
        /*0042*/ 	.short	0x03d8
        /*0044*/ 	.byte	0x00, 0xf0, 0x21, 0x00


	//----- nvinfo : EIATTR_KPARAM_INFO
	.align		4
.L_26:
        /*0048*/ 	.byte	0x04, 0x17
        /*004a*/ 	.short	(.L_28 - .L_27)
.L_27:
        /*004c*/ 	.word	0x00000000
        /*0050*/ 	.short	0x000b
        /*0052*/ 	.short	0x03d0
        /*0054*/ 	.byte	0x00, 0xf0, 0x21, 0x00


	//----- nvinfo : EIATTR_KPARAM_INFO
	.align		4
.L_28:
        /*0058*/ 	.byte	0x04, 0x17
        /*005a*/ 	.short	(.L_30 - .L_29)
.L_29:
        /*005c*/ 	.word	0x00000000
        /*0060*/ 	.short	0x000a
        /*0062*/ 	.short	0x03c8
        /*0064*/ 	.byte	0x00, 0xf0, 0x21, 0x00


	//----- nvinfo : EIATTR_KPARAM_INFO
	.align		4
.L_30:
        /*0068*/ 	.byte	0x04, 0x17
        /*006a*/ 	.short	(.L_32 - .L_31)
.L_31:
        /*006c*/ 	.word	0x00000000
        /*0070*/ 	.short	0x0009
        /*0072*/ 	.short	0x03c0
        /*0074*/ 	.byte	0x00, 0xf0, 0x21, 0x00


	//----- nvinfo : EIATTR_KPARAM_INFO
	.align		4
.L_32:
        /*0078*/ 	.byte	0x04, 0x17
        /*007a*/ 	.short	(.L_34 - .L_33)
.L_33:
        /*007c*/ 	.word	0x00000000
        /*0080*/ 	.short	0x0008
        /*0082*/ 	.short	0x0340
        /*0084*/ 	.byte	0x00, 0xf0, 0x01, 0x02


	//----- nvinfo : EIATTR_KPARAM_INFO
	.align		4
.L_34:
        /*0088*/ 	.byte	0x04, 0x17
        /*008a*/ 	.short	(.L_36 - .L_35)
.L_35:
        /*008c*/ 	.word	0x00000000
        /*0090*/ 	.short	0x0007
        /*0092*/ 	.short	0x02c0
        /*0094*/ 	.byte	0x00, 0xf0, 0x01, 0x02


	//----- nvinfo : EIATTR_KPARAM_INFO
	.align		4
.L_36:
        /*0098*/ 	.byte	0x04, 0x17
        /*009a*/ 	.short	(.L_38 - .L_37)
.L_37:
        /*009c*/ 	.word	0x00000000
        /*00a0*/ 	.short	0x0006
        /*00a2*/ 	.short	0x0240
        /*00a4*/ 	.byte	0x00, 0xf0, 0x01, 0x02


	//----- nvinfo : EIATTR_KPARAM_INFO
	.align		4
.L_38:
        /*00a8*/ 	.byte	0x04, 0x17
        /*00aa*/ 	.short	(.L_40 - .L_39)
.L_39:
        /*00ac*/ 	.word	0x00000000
        /*00b0*/ 	.short	0x0005
        /*00b2*/ 	.short	0x01c0
        /*00b4*/ 	.byte	0x00, 0xf0, 0x01, 0x02


	//----- nvinfo : EIATTR_KPARAM_INFO
	.align		4
.L_40:
        /*00b8*/ 	.byte	0x04, 0x17
        /*00ba*/ 	.short	(.L_42 - .L_41)
.L_41:
        /*00bc*/ 	.word	0x00000000
        /*00c0*/ 	.short	0x0004
        /*00c2*/ 	.short	0x0140
        /*00c4*/ 	.byte	0x00, 0xf0, 0x01, 0x02


	//----- nvinfo : EIATTR_KPARAM_INFO
	.align		4
.L_42:
        /*00c8*/ 	.byte	0x04, 0x17
        /*00ca*/ 	.short	(.L_44 - .L_43)
.L_43:
        /*00cc*/ 	.word	0x00000000
        /*00d0*/ 	.short	0x0003
        /*00d2*/ 	.short	0x00c0
        /*00d4*/ 	.byte	0x00, 0xf0, 0x01, 0x02


	//----- nvinfo : EIATTR_KPARAM_INFO
	.align		4
.L_44:
        /*00d8*/ 	.byte	0x04, 0x17
        /*00da*/ 	.short	(.L_46 - .L_45)
.L_45:
        /*00dc*/ 	.word	0x00000000
        /*00e0*/ 	.short	0x0002
        /*00e2*/ 	.short	0x0040
        /*00e4*/ 	.byte	0x00, 0xf0, 0x01, 0x02


	//----- nvinfo : EIATTR_KPARAM_INFO
	.align		4
.L_46:
        /*00e8*/ 	.byte	0x04, 0x17
        /*00ea*/ 	.short	(.L_48 - .L_47)
.L_47:
        /*00ec*/ 	.word	0x00000000
        /*00f0*/ 	.short	0x0001
        /*00f2*/ 	.short	0x000c
        /*00f4*/ 	.byte	0x00, 0xf0, 0x31, 0x00


	//----- nvinfo : EIATTR_KPARAM_INFO
	.align		4
.L_48:
        /*00f8*/ 	.byte	0x04, 0x17
        /*00fa*/ 	.short	(.L_50 - .L_49)
.L_49:
        /*00fc*/ 	.word	0x00000000
        /*0100*/ 	.short	0x0000
        /*0102*/ 	.short	0x0000
        /*0104*/ 	.byte	0x00, 0xf0, 0x31, 0x00


	//----- nvinfo : EIATTR_AT_ENTRY_FRAGMENTS
	.align		4
.L_50:
        /*0108*/ 	.byte	0x04, 0x4f
        /*010a*/ 	.short	(.L_52 - .L_51)


	//   ....[0]....
.L_51:
        /*010c*/ 	.word	0x00000004


	//   ....[1]....
        /*0110*/ 	.word	0x00000005


	//----- nvinfo : EIATTR_RESERVED_SMEM_USED
	.align		4
.L_52:
        /*0114*/ 	.byte	0x01, 0x41
	.zero		2


	//----- nvinfo : EIATTR_SPARSE_MMA_MASK
	.align		4
        /*0118*/ 	.byte	0x03, 0x50
        /*011a*/ 	.short	0x0000


	//----- nvinfo : EIATTR_TCGEN05_2CTA_USED
	.align		4
        /*011c*/ 	.byte	0x01, 0x52
	.zero		2


	//----- nvinfo : EIATTR_MAXREG_COUNT
	.align		4
        /*0120*/ 	.byte	0x03, 0x1b
        /*0122*/ 	.short	0x00ff


	//----- nvinfo : EIATTR_NUM_BARRIERS
	.align		4
        /*0124*/ 	.byte	0x02, 0x4c
        /*0126*/ 	.byte	0x05
	.zero		1


	//----- nvinfo : EIATTR_INT_WARP_WIDE_INSTR_OFFSETS
	.align		4
        /*0128*/ 	.byte	0x04, 0x31
        /*012a*/ 	.short	(.L_54 - .L_53)


	//   ....[0]....
.L_53:
        /*012c*/ 	.word	0x000054a0


	//   ....[1]....
        /*0130*/ 	.word	0x00005520


	//   ....[2]....
        /*0134*/ 	.word	0x00005540


	//----- nvinfo : EIATTR_COOP_GROUP_MASK_REGIDS
	.align		4
.L_54:
        /*0138*/ 	.byte	0x04, 0x29
        /*013a*/ 	.short	(.L_56 - .L_55)


	//   ....[0]....
.L_55:
        /*013c*/ 	.word	0xffffffff


	//   ....[1]....
        /*0140*/ 	.word	0xffffffff


	//   ....[2]....
        /*0144*/ 	.word	0xffffffff


	//   ....[3]....
        /*0148*/ 	.word	0xffffffff


	//   ....[4]....
        /*014c*/ 	.word	0xffffffff


	//   ....[5]....
        /*0150*/ 	.word	0xffffffff


	//   ....[6]....
        /*0154*/ 	.word	0xffffffff


	//   ....[7]....
        /*0158*/ 	.word	0xffffffff


	//   ....[8]....
        /*015c*/ 	.word	0xffffffff


	//   ....[9]....
        /*0160*/ 	.word	0xffffffff


	//   ....[10]....
        /*0164*/ 	.word	0xffffffff


	//   ....[11]....
        /*0168*/ 	.word	0xffffffff


	//----- nvinfo : EIATTR_COOP_GROUP_INSTR_OFFSETS
	.align		4
.L_56:
        /*016c*/ 	.byte	0x04, 0x28
        /*016e*/ 	.short	(.L_58 - .L_57)


	//   ....[0]....
.L_57:
        /*0170*/ 	.word	0x00000120


	//   ....[1]....
        /*0174*/ 	.word	0x00000440


	//   ....[2]....
        /*0178*/ 	.word	0x000005b0


	//   ....[3]....
        /*017c*/ 	.word	0x00000830


	//   ....[4]....
        /*0180*/ 	.word	0x00000ba0


	//   ....[5]....
        /*0184*/ 	.word	0x00000e70


	//   ....[6]....
        /*0188*/ 	.word	0x00000ed0


	//   ....[7]....
        /*018c*/ 	.word	0x00002e50


	//   ....[8]....
        /*0190*/ 	.word	0x00003460


	//   ....[9]....
        /*0194*/ 	.word	0x00004ff0


	//   ....[10]....
        /*0198*/ 	.word	0x00005320


	//   ....[11]....
        /*019c*/ 	.word	0x000055e0


	//----- nvinfo : EIATTR_VRC_CTA_INIT_COUNT
	.align		4
.L_58:
        /*01a0*/ 	.byte	0x02, 0x4a
        /*01a2*/ 	.byte	0x80
	.zero		1


	//----- nvinfo : EIATTR_MBARRIER_INSTR_OFFSETS
	.align		4
        /*01a4*/ 	.byte	0x04, 0x39
        /*01a6*/ 	.short	(.L_60 - .L_59)


	//   ....[0]....
.L_59:
        /*01a8*/ 	.word	0x00000350
        /*01ac*/ 	.word	0x000000ff
        /*01b0*/ 	.word	0x00000000
        /*01b4*/ 	.short	0x0100
        /*01b6*/ 	.byte	0x04
	.zero		1


	//   ....[1]....
        /*01b8*/ 	.word	0x00000360
        /*01bc*/ 	.word	0x000000ff
        /*01c0*/ 	.word	0x00000008
        /*01c4*/ 	.short	0x0100
        /*01c6*/ 	.byte	0x04
	.zero		1


	//   ....[2]....
        /*01c8*/ 	.word	0x00000370
        /*01cc*/ 	.word	0x000000ff
        /*01d0*/ 	.word	0x00000010
        /*01d4*/ 	.short	0x0100
        /*01d6*/ 	.byte	0x04
	.zero		1


	//   ....[3]....
        /*01d8*/ 	.word	0x00000380
        /*01dc*/ 	.word	0x000000ff
        /*01e0*/ 	.word	0x00000018
        /*01e4*/ 	.short	0x0100
        /*01e6*/ 	.byte	0x04
	.zero		1


	//   ....[4]....
        /*01e8*/ 	.word	0x00000390
        /*01ec*/ 	.word	0x000000ff
        /*01f0*/ 	.word	0x00000020
        /*01f4*/ 	.short	0x0100
        /*01f6*/ 	.byte	0x04
	.zero		1


	//   ....[5]....
        /*01f8*/ 	.word	0x000003a0
        /*01fc*/ 	.word	0x000000ff
        /*0200*/ 	.word	0x00000028
        /*0204*/ 	.short	0x0100
        /*0206*/ 	.byte	0x04
	.zero		1


	//   ....[6]....
        /*0208*/ 	.word	0x000003b0
        /*020c*/ 	.word	0x000000ff
        /*0210*/ 	.word	0x00000030
        /*0214*/ 	.short	0x0100
        /*0216*/ 	.byte	0x04
	.zero		1


	//   ....[7]....
        /*0218*/ 	.word	0x000003c0
        /*021c*/ 	.word	0x000000ff
        /*0220*/ 	.word	0x00000038
        /*0224*/ 	.short	0x0100
        /*0226*/ 	.byte	0x04
	.zero		1


	//   ....[8]....
        /*0228*/ 	.word	0x000003d0
        /*022c*/ 	.word	0x000000ff
        /*0230*/ 	.word	0x00000040
        /*0234*/ 	.short	0x0100
        /*0236*/ 	.byte	0x04
	.zero		1


	//   ....[9]....
        /*0238*/ 	.word	0x000003e0
        /*023c*/ 	.word	0x000000ff
        /*0240*/ 	.word	0x00000048
        /*0244*/ 	.short	0x0100
        /*0246*/ 	.byte	0x04
	.zero		1


	//   ....[10]....
        /*0248*/ 	.word	0x00000550
        /*024c*/ 	.word	0x000000ff
        /*0250*/ 	.word	0x00000050
        /*0254*/ 	.short	0x0100
        /*0256*/ 	.byte	0x08
	.zero		1


	//   ....[11]....
        /*0258*/ 	.word	0x00000560
        /*025c*/ 	.word	0x000000ff
        /*0260*/ 	.word	0x00000058
        /*0264*/ 	.short	0x0100
        /*0266*/ 	.byte	0x08
	.zero		1


	//   ....[12]....
        /*0268*/ 	.word	0x000006d0
        /*026c*/ 	.word	0x000000ff
        /*0270*/ 	.word	0x00000060
        /*0274*/ 	.short	0x0100
        /*0276*/ 	.byte	0x04
	.zero		1


	//   ....[13]....
        /*0278*/ 	.word	0x000006e0
        /*027c*/ 	.word	0x000000ff
        /*0280*/ 	.word	0x00000068
        /*0284*/ 	.short	0x0100
        /*0286*/ 	.byte	0x04
	.zero		1


	//   ....[14]....
        /*0288*/ 	.word	0x000006f0
        /*028c*/ 	.word	0x000000ff
        /*0290*/ 	.word	0x00000070
        /*0294*/ 	.short	0x0100
        /*0296*/ 	.byte	0x04
	.zero		1


	//   ....[15]....
        /*0298*/ 	.word	0x00000700
        /*029c*/ 	.word	0x000000ff
        /*02a0*/ 	.word	0x00000078
        /*02a4*/ 	.short	0x0100
        /*02a6*/ 	.byte	0x04
	.zero		1


	//   ....[16]....
        /*02a8*/ 	.word	0x000007d0
        /*02ac*/ 	.word	0x000000ff
        /*02b0*/ 	.word	0x00000080
        /*02b4*/ 	.short	0x0100
        /*02b6*/ 	.byte	0x06
	.zero		1


	//   ....[17]....
        /*02b8*/ 	.word	0x00000f30
        /*02bc*/ 	.word	0x0000000e
        /*02c0*/ 	.word	0x00000070
        /*02c4*/ 	.short	0x010a
        /*02c6*/ 	.byte	0xff
	.zero		1


	//   ....[18]....
        /*02c8*/ 	.word	0x00001010
        /*02cc*/ 	.word	0x0000000e
        /*02d0*/ 	.word	0x00000060
        /*02d4*/ 	.short	0x0101
        /*02d6*/ 	.byte	0xff
	.zero		1


	//   ....[19]....
        /*02d8*/ 	.word	0x00001240
        /*02dc*/ 	.word	0x00000002
        /*02e0*/ 	.word	0x00000070
        /*02e4*/ 	.short	0x010a
        /*02e6*/ 	.byte	0xff
	.zero		1


	//   ....[20]....
        /*02e8*/ 	.word	0x00001360
        /*02ec*/ 	.word	0x00000002
        /*02f0*/ 	.word	0x00000060
        /*02f4*/ 	.short	0x0101
        /*02f6*/ 	.byte	0xff
	.zero		1


	//   ....[21]....
        /*02f8*/ 	.word	0x00001370
        /*02fc*/ 	.word	0x00000003
        /*0300*/ 	.word	0x00000070
        /*0304*/ 	.short	0x010a
        /*0306*/ 	.byte	0xff
	.zero		1


	//   ....[22]....
        /*0308*/ 	.word	0x00001420
        /*030c*/ 	.word	0x000000ff
        /*0310*/ 	.word	0x00000060
        /*0314*/ 	.short	0x010a
        /*0316*/ 	.byte	0x0e
	.zero		1


	//   ....[23]....
        /*0318*/ 	.word	0x000014a0
        /*031c*/ 	.word	0x000000ff
        /*0320*/ 	.word	0x00000070
        /*0324*/ 	.short	0x0101
        /*0326*/ 	.byte	0x0e
	.zero		1


	//   ....[24]....
        /*0328*/ 	.word	0x000015b0
        /*032c*/ 	.word	0x000000ff
        /*0330*/ 	.word	0x00000028
        /*0334*/ 	.short	0x010a
        /*0336*/ 	.byte	0x07
	.zero		1


	//   ....[25]....
        /*0338*/ 	.word	0x00001770
        /*033c*/ 	.word	0x000000ff
        /*0340*/ 	.word	0x00000028
        /*0344*/ 	.short	0x010a
        /*0346*/ 	.byte	0x04
	.zero		1


	//   ....[26]....
        /*0348*/ 	.word	0x00001a00
        /*034c*/ 	.word	0x000000ff
        /*0350*/ 	.word	0x00000028
        /*0354*/ 	.short	0x010a
        /*0356*/ 	.byte	0x07
	.zero		1


	//   ....[27]....
        /*0358*/ 	.word	0x00001a40
        /*035c*/ 	.word	0x00000003
        /*0360*/ 	.word	0x00000060
        /*0364*/ 	.short	0x010a
        /*0366*/ 	.byte	0xff
	.zero		1


	//   ....[28]....
        /*0368*/ 	.word	0x00001ae0
        /*036c*/ 	.word	0x00000003
        /*0370*/ 	.word	0x00000070
        /*0374*/ 	.short	0x0101
        /*0376*/ 	.byte	0xff
	.zero		1


	//   ....[29]....
        /*0378*/ 	.word	0x00001ca0
        /*037c*/ 	.word	0x000000ff
        /*0380*/ 	.word	0x00000028
        /*0384*/ 	.short	0x010a
        /*0386*/ 	.byte	0x04
	.zero		1


	//   ....[30]....
        /*0388*/ 	.word	0x00001d80
        /*038c*/ 	.word	0x000000ff
        /*0390*/ 	.word	0x00000060
        /*0394*/ 	.short	0x010a
        /*0396*/ 	.byte	0x33
	.zero		1


	//   ....[31]....
        /*0398*/ 	.word	0x00001e10
        /*039c*/ 	.word	0x000000ff
        /*03a0*/ 	.word	0x00000070
        /*03a4*/ 	.short	0x0101
        /*03a6*/ 	.byte	0x33
	.zero		1


	//   ....[32]....
        /*03a8*/ 	.word	0x000022f0
        /*03ac*/ 	.word	0x000000ff
        /*03b0*/ 	.word	0x00000000
        /*03b4*/ 	.short	0x010a
        /*03b6*/ 	.byte	0x07
	.zero		1


	//   ....[33]....
        /*03b8*/ 	.word	0x00002300
        /*03bc*/ 	.word	0x000000ff
        /*03c0*/ 	.word	0x00000058
        /*03c4*/ 	.short	0x010a
        /*03c6*/ 	.byte	0x33
	.zero		1


	//   ....[34]....
        /*03c8*/ 	.word	0x00002350
        /*03cc*/ 	.word	0x000000ff
        /*03d0*/ 	.word	0x00000058
        /*03d4*/ 	.short	0x010a
        /*03d6*/ 	.byte	0x33
	.zero		1


	//   ....[35]....
        /*03d8*/ 	.word	0x00002640
        /*03dc*/ 	.word	0x000000ff
        /*03e0*/ 	.word	0x00000000
        /*03e4*/ 	.short	0x010a
        /*03e6*/ 	.byte	0x26
	.zero		1


	//   ....[36]....
        /*03e8*/ 	.word	0x000028b0
        /*03ec*/ 	.word	0x000000ff
        /*03f0*/ 	.word	0x00000000
        /*03f4*/ 	.short	0x010a
        /*03f6*/ 	.byte	0x05
	.zero		1


	//   ....[37]....
        /*03f8*/ 	.word	0x00002960
        /*03fc*/ 	.word	0x000000ff
        /*0400*/ 	.word	0x00000058
        /*0404*/ 	.short	0x010a
        /*0406*/ 	.byte	0x33
	.zero		1


	//   ....[38]....
        /*0408*/ 	.word	0x00002980
        /*040c*/ 	.word	0x00000002
        /*0410*/ 	.word	0x00000060
        /*0414*/ 	.short	0x010a
        /*0416*/ 	.byte	0xff
	.zero		1


	//   ....[39]....
        /*0418*/ 	.word	0x00002a30
        /*041c*/ 	.word	0x00000002
        /*0420*/ 	.word	0x00000070
        /*0424*/ 	.short	0x0101
        /*0426*/ 	.byte	0xff
	.zero		1


	//   ....[40]....
        /*0428*/ 	.word	0x00002ae0
        /*042c*/ 	.word	0x00000000
        /*0430*/ 	.word	0x00000058
        /*0434*/ 	.short	0x010a
        /*0436*/ 	.byte	0xff
	.zero		1


	//   ....[41]....
        /*0438*/ 	.word	0x00002b20
        /*043c*/ 	.word	0x00000000
        /*0440*/ 	.word	0x00000058
        /*0444*/ 	.short	0x010a
        /*0446*/ 	.byte	0xff
	.zero		1


	//   ....[42]....
        /*0448*/ 	.word	0x00002c20
        /*044c*/ 	.word	0x000000ff
        /*0450*/ 	.word	0x00000080
        /*0454*/ 	.short	0x0100
        /*0456*/ 	.byte	0x06
	.zero		1


	//   ....[43]....
        /*0458*/ 	.word	0x00002d10
        /*045c*/ 	.word	0x000000ff
        /*0460*/ 	.word	0x00000080
        /*0464*/ 	.short	0x0100
        /*0466*/ 	.byte	0x06
	.zero		1


	//   ....[44]....
        /*0468*/ 	.word	0x00002e00
        /*046c*/ 	.word	0x000000ff
        /*0470*/ 	.word	0x00000080
        /*0474*/ 	.short	0x0100
        /*0476*/ 	.byte	0x06
	.zero		1


	//   ....[45]....
        /*0478*/ 	.word	0x000030d0
        /*047c*/ 	.word	0x00000003
        /*0480*/ 	.word	0x00000000
        /*0484*/ 	.short	0x010a
        /*0486*/ 	.byte	0xff
	.zero		1


	//   ....[46]....
        /*0488*/ 	.word	0x000030f0
        /*048c*/ 	.word	0x00000003
        /*0490*/ 	.word	0x00000000
        /*0494*/ 	.short	0x010a
        /*0496*/ 	.byte	0xff
	.zero		1


	//   ....[47]....
        /*0498*/ 	.word	0x000032d0
        /*049c*/ 	.word	0x00000003
        /*04a0*/ 	.word	0x00000000
        /*04a4*/ 	.short	0x010a
        /*04a6*/ 	.byte	0xff
	.zero		1


	//   ....[48]....
        /*04a8*/ 	.word	0x000032f0
        /*04ac*/ 	.word	0x00000003
        /*04b0*/ 	.word	0x00000000
        /*04b4*/ 	.short	0x010a
        /*04b6*/ 	.byte	0xff
	.zero		1


	//   ....[49]....
        /*04b8*/ 	.word	0x000033e0
        /*04bc*/ 	.word	0x00000003
        /*04c0*/ 	.word	0x00000000
        /*04c4*/ 	.short	0x0101
        /*04c6*/ 	.byte	0xff
	.zero		1


	//   ....[50]....
        /*04c8*/ 	.word	0x000034d0
        /*04cc*/ 	.word	0x00000057
        /*04d0*/ 	.word	0x00000060
        /*04d4*/ 	.short	0x010a
        /*04d6*/ 	.byte	0xff
	.zero		1


	//   ....[51]....
        /*04d8*/ 	.word	0x00003530
        /*04dc*/ 	.word	0x00000057
        /*04e0*/ 	.word	0x00000070
        /*04e4*/ 	.short	0x0101
        /*04e6*/ 	.byte	0xff
	.zero		1


	//   ....[52]....
        /*04e8*/ 	.word	0x000039a0
        /*04ec*/ 	.word	0x00000057
        /*04f0*/ 	.word	0x00000050
        /*04f4*/ 	.short	0x010a
        /*04f6*/ 	.byte	0xff
	.zero		1


	//   ....[53]....
        /*04f8*/ 	.word	0x00003e70
        /*04fc*/ 	.word	0x00000068
        /*0500*/ 	.word	0x00000000
        /*0504*/ 	.short	0x0101
        /*0506*/ 	.byte	0xff
	.zero		1


	//   ....[54]....
        /*0508*/ 	.word	0x00004fb0
        /*050c*/ 	.word	0x00000003
        /*0510*/ 	.word	0x00000060
        /*0514*/ 	.short	0x010a
        /*0516*/ 	.byte	0xff
	.zero		1


	//   ....[55]....
        /*0518*/ 	.word	0x00005060
        /*051c*/ 	.word	0x00000003
        /*0520*/ 	.word	0x00000070
        /*0524*/ 	.short	0x0101
        /*0526*/ 	.byte	0xff
	.zero		1


	//   ....[56]....
        /*0528*/ 	.word	0x000052d0
        /*052c*/ 	.word	0x00000003
        /*0530*/ 	.word	0x00000000
        /*0534*/ 	.short	0x0101
        /*0536*/ 	.byte	0xff
	.zero		1


	//   ....[57]....
        /*0538*/ 	.word	0x000052e0
        /*053c*/ 	.word	0x00000057
        /*0540*/ 	.word	0x00000080
        /*0544*/ 	.short	0x010a
        /*0546*/ 	.byte	0xff
	.zero		1


	//   ....[58]....
        /*0548*/ 	.word	0x00005680
        /*054c*/ 	.word	0x00000057
        /*0550*/ 	.word	0x00000080
        /*0554*/ 	.short	0x0100
        /*0556*/ 	.byte	0xff
	.zero		1


	//   ....[59]....
        /*0558*/ 	.word	0x000056e0
        /*055c*/ 	.word	0x0000000e
        /*0560*/ 	.word	0x00000070
        /*0564*/ 	.short	0x010a
        /*0566*/ 	.byte	0xff
	.zero		1


	//   ....[60]....
        /*0568*/ 	.word	0x00005740
        /*056c*/ 	.word	0x00000002
        /*0570*/ 	.word	0x00000070
        /*0574*/ 	.short	0x010a
        /*0576*/ 	.byte	0xff
	.zero		1


	//   ....[61]....
        /*0578*/ 	.word	0x000057a0
        /*057c*/ 	.word	0x00000003
        /*0580*/ 	.word	0x00000070
        /*0584*/ 	.short	0x010a
        /*0586*/ 	.byte	0xff
	.zero		1


	//   ....[62]....
        /*0588*/ 	.word	0x00005800
        /*058c*/ 	.word	0x00000000
        /*0590*/ 	.word	0x00000060
        /*0594*/ 	.short	0x010a
        /*0596*/ 	.byte	0xff
	.zero		1


	//   ....[63]....
        /*0598*/ 	.word	0x00005880
        /*059c*/ 	.word	0x00000000
        /*05a0*/ 	.word	0x00000028
        /*05a4*/ 	.short	0x010a
        /*05a6*/ 	.byte	0xff
	.zero		1


	//   ....[64]....
        /*05a8*/ 	.word	0x000058e0
        /*05ac*/ 	.word	0x00000003
        /*05b0*/ 	.word	0x00000060
        /*05b4*/ 	.short	0x010a
        /*05b6*/ 	.byte	0xff
	.zero		1


	//   ....[65]....
        /*05b8*/ 	.word	0x00005960
        /*05bc*/ 	.word	0x00000000
        /*05c0*/ 	.word	0x00000028
        /*05c4*/ 	.short	0x010a
        /*05c6*/ 	.byte	0xff
	.zero		1


	//   ....[66]....
        /*05c8*/ 	.word	0x000059c0
        /*05cc*/ 	.word	0x00000002
        /*05d0*/ 	.word	0x00000060
        /*05d4*/ 	.short	0x010a
        /*05d6*/ 	.byte	0xff
	.zero		1


	//   ....[67]....
        /*05d8*/ 	.word	0x00005a40
        /*05dc*/ 	.word	0x00000000
        /*05e0*/ 	.word	0x00000058
        /*05e4*/ 	.short	0x010a
        /*05e6*/ 	.byte	0xff
	.zero		1


	//   ....[68]....
        /*05e8*/ 	.word	0x00005ac0
        /*05ec*/ 	.word	0x00000000
        /*05f0*/ 	.word	0x00000000
        /*05f4*/ 	.short	0x010a
        /*05f6*/ 	.byte	0xff
	.zero		1


	//   ....[69]....
        /*05f8*/ 	.word	0x00005b30
        /*05fc*/ 	.word	0x00000002
        /*0600*/ 	.word	0x00000060
        /*0604*/ 	.short	0x010a
        /*0606*/ 	.byte	0xff
	.zero		1


	//   ....[70]....
        /*0608*/ 	.word	0x00005b90
        /*060c*/ 	.word	0x00000003
        /*0610*/ 	.word	0x00000000
        /*0614*/ 	.short	0x010a
        /*0616*/ 	.byte	0xff
	.zero		1


	//   ....[71]....
        /*0618*/ 	.word	0x00005bf0
        /*061c*/ 	.word	0x00000003
        /*0620*/ 	.word	0x00000000
        /*0624*/ 	.short	0x010a
        /*0626*/ 	.byte	0xff
	.zero		1


	//   ....[72]....
        /*0628*/ 	.word	0x00005c40
        /*062c*/ 	.word	0x00000057
        /*0630*/ 	.word	0x00000060
        /*0634*/ 	.short	0x010a
        /*0636*/ 	.byte	0xff
	.zero		1


	//   ....[73]....
        /*0638*/ 	.word	0x00005ca0
        /*063c*/ 	.word	0x00000057
        /*0640*/ 	.word	0x00000050
        /*0644*/ 	.short	0x010a
        /*0646*/ 	.byte	0xff
	.zero		1


	//   ....[74]....
        /*0648*/ 	.word	0x00005d00
        /*064c*/ 	.word	0x00000003
        /*0650*/ 	.word	0x00000060
        /*0654*/ 	.short	0x010a
        /*0656*/ 	.byte	0xff
	.zero		1


	//   ....[75]....
        /*0658*/ 	.word	0x00005d50
        /*065c*/ 	.word	0x00000057
        /*0660*/ 	.word	0x00000080
        /*0664*/ 	.short	0x010a
        /*0666*/ 	.byte	0xff
	.zero		1


	//----- nvinfo : EIATTR_NUM_MBARRIERS
	.align		4
.L_60:
        /*0668*/ 	.byte	0x03, 0x38
        /*066a*/ 	.short	0x0015


	//----- nvinfo : EIATTR_EXIT_INSTR_OFFSETS
	.align		4
        /*066c*/ 	.byte	0x04, 0x1c
        /*066e*/ 	.short	(.L_62 - .L_61)


	//   ....[0]....
.L_61:
        /*0670*/ 	.word	0x000056c0


	//----- nvinfo : EIATTR_MAX_THREADS
	.align		4
.L_62:
        /*0674*/ 	.byte	0x04, 0x05
        /*0676*/ 	.short	(.L_64 - .L_63)
.L_63:
        /*0678*/ 	.word	0x000000e0
        /*067c*/ 	.word	0x00000001
        /*0680*/ 	.word	0x00000001


	//----- nvinfo : EIATTR_CRS_STACK_SIZE
	.align		4
.L_64:
        /*0684*/ 	.byte	0x04, 0x1e
        /*0686*/ 	.short	(.L_66 - .L_65)
.L_65:
        /*0688*/ 	.word	0x00000000


	//----- nvinfo : EIATTR_CBANK_PARAM_SIZE
	.align		4
.L_66:
        /*068c*/ 	.byte	0x03, 0x19
        /*068e*/ 	.short	0x0404


	//----- nvinfo : EIATTR_PARAM_CBANK
	.align		4
        /*0690*/ 	.byte	0x04, 0x0a
        /*0692*/ 	.short	(.L_68 - .L_67)
	.align		4
.L_67:
        /*0694*/ 	.word	index@(.nv.constant0.kernel_cutlass_kernel_cudnngrouped_gemmgrouped_gemm_swiglugrouped_gemm_swiglu_quantBlockScaledContiguousGroupedGemmKernel_object_at__TiledMMA_ThrLayoutVMNK21111000_PermutationMNK____MMAAt_0)
        /*0698*/ 	.short	0x0380
        /*069a*/ 	.short	0x0404


	//----- nvinfo : EIATTR_SW_WAR
	.align		4
.L_68:
        /*069c*/ 	.byte	0x04, 0x36
        /*069e*/ 	.short	(.L_70 - .L_69)
.L_69:
        /*06a0*/ 	.word	0x00000008
.L_70:


//--------------------- .nv.compat                --------------------------
	.section	.nv.compat,"",@"SHT_CUDA_COMPAT_INFO"
	.align	4
        /*0000*/ 	.byte	0x02, 0x02, 0x02, 0x00, 0x02, 0x05, 0x05, 0x00, 0x02, 0x03, 0x01, 0x00, 0x02, 0x06, 0x01, 0x00


//--------------------- .nv.callgraph             --------------------------
	.section	.nv.callgraph,"",@"SHT_CUDA_CALLGRAPH"
	.align	4
	.sectionentsize	8
	.align		4
        /*0000*/ 	.word	0x00000000
	.align		4
        /*0004*/ 	.word	0xffffffff
	.align		4
        /*0008*/ 	.word	0x00000000
	.align		4
        /*000c*/ 	.word	0xfffffffe
	.align		4
        /*0010*/ 	.word	0x00000000
	.align		4
        /*0014*/ 	.word	0xfffffffd
	.align		4
        /*0018*/ 	.word	0x00000000
	.align		4
        /*001c*/ 	.word	0xfffffffc


//--------------------- .text.kernel_cutlass_kernel_cudnngrouped_gemmgrouped_gemm_swiglugrouped_gemm_swiglu_quantBlockScaledContiguousGroupedGemmKernel_object_at__TiledMMA_ThrLayoutVMNK21111000_PermutationMNK____MMAAt_0 --------------------------
	.section	.text.kernel_cutlass_kernel_cudnngrouped_gemmgrouped_gemm_swiglugrouped_gemm_swiglu_quantBlockScaledContiguousGroupedGemmKernel_object_at__TiledMMA_ThrLayoutVMNK21111000_PermutationMNK____MMAAt_0,"ax",@progbits
	.align	128
        .global         kernel_cutlass_kernel_cudnngrouped_gemmgrouped_gemm_swiglugrouped_gemm_swiglu_quantBlockScaledContiguousGroupedGemmKernel_object_at__TiledMMA_ThrLayoutVMNK21111000_PermutationMNK____MMAAt_0
        .type           kernel_cutlass_kernel_cudnngrouped_gemmgrouped_gemm_swiglugrouped_gemm_swiglu_quantBlockScaledContiguousGroupedGemmKernel_object_at__TiledMMA_ThrLayoutVMNK21111000_PermutationMNK____MMAAt_0,@function
        .size           kernel_cutlass_kernel_cudnngrouped_gemmgrouped_gemm_swiglugrouped_gemm_swiglu_quantBlockScaledContiguousGroupedGemmKernel_object_at__TiledMMA_ThrLayoutVMNK21111000_PermutationMNK____MMAAt_0,(.L_x_116 - kernel_cutlass_kernel_cudnngrouped_gemmgrouped_gemm_swiglugrouped_gemm_swiglu_quantBlockScaledContiguousGroupedGemmKernel_object_at__TiledMMA_ThrLayoutVMNK21111000_PermutationMNK____MMAAt_0)
        .other          kernel_cutlass_kernel_cudnngrouped_gemmgrouped_gemm_swiglugrouped_gemm_swiglu_quantBlockScaledContiguousGroupedGemmKernel_object_at__TiledMMA_ThrLayoutVMNK21111000_PermutationMNK____MMAAt_0,@"STO_CUDA_ENTRY STV_DEFAULT"
kernel_cutlass_kernel_cudnngrouped_gemmgrouped_gemm_swiglugrouped_gemm_swiglu_quantBlockScaledContiguousGroupedGemmKernel_object_at__TiledMMA_ThrLayoutVMNK21111000_PermutationMNK____MMAAt_0:
.text.kernel_cutlass_kernel_cudnngrouped_gemmgrouped_gemm_swiglugrouped_gemm_swiglu_quantBlockScaledContiguousGroupedGemmKernel_object_at__TiledMMA_ThrLayoutVMNK21111000_PermutationMNK____MMAAt_0:
[----:B------:R-:W1:Y:S01]  /*0000*/  LDC R1, c[0x0][0x37c] ;  /* 0x0000df00ff017b82 */ /* 0x000e620000000800 */
[----:B------:R-:W2:Y:S01]  /*0010*/  S2R R3, SR_TID.Y ;  /* 0x0000000000037919 */ /* 0x000ea20000002200 */
[----:B------:R-:W3:Y:S06]  /*0020*/  LDCU UR5, c[0x0][0x360] ;  /* 0x00006c00ff0577ac */ /* 0x000eec0008000800 */
[----:B------:R-:W4:Y:S01]  /*0030*/  S2UR UR75, SR_CTAID.X ;  /* 0x00000000004b79c3 */ /* 0x000f220000002500 */
[----:B------:R-:W2:Y:S01]  /*0040*/  S2R R0, SR_TID.Z ;  /* 0x0000000000007919 */ /* 0x000ea20000002300 */
[----:B------:R-:W2:Y:S01]  /*0050*/  LDCU UR4, c[0x0][0x364] ;  /* 0x00006c80ff0477ac */ /* 0x000ea20008000800 */
[----:B------:R-:W3:Y:S01]  /*0060*/  S2R R106, SR_TID.X ;  /* 0x00000000006a7919 */ /* 0x000ee20000002100 */
[----:B------:R-:W5:Y:S04]  /*0070*/  LDCU.U8 UR6, c[0x0][0x382] ;  /* 0x00007040ff0677ac */ /* 0x000f680008000000 */
[----:B------:R-:W1:Y:S01]  /*0080*/  S2UR UR16, SR_CgaCtaId ;  /* 0x00000000001079c3 */ /* 0x000e620000008800 */
[----:B------:R-:W5:Y:S01]  /*0090*/  LDCU UR7, c[0x0][0x36c] ;  /* 0x00006d80ff0777ac */ /* 0x000f620008000800 */
[----:B----4-:R-:W-:-:S02]  /*00a0*/  ULOP3.LUT UR75, UR75, 0x1, URZ, 0xc0, !UPT ;  /* 0x000000014b4b7892 */ /* 0x010fc4000f8ec0ff */
[----:B-----5:R-:W-:Y:S02]  /*00b0*/  ULOP3.LUT UR6, UR6, 0x1, URZ, 0xc0, !UPT ;  /* 0x0000000106067892 */ /* 0x020fe4000f8ec0ff */
[----:B------:R-:W-:Y:S02]  /*00c0*/  UISETP.EQ.U32.AND UP3, UPT, UR7, 0x1, UPT ;  /* 0x000000010700788c */ /* 0x000fe4000bf62070 */
[----:B------:R-:W-:Y:S01]  /*00d0*/  UISETP.NE.U32.AND UP6, UPT, UR6, 0x1, UPT ;  /* 0x000000010600788c */ /* 0x000fe2000bfc5070 */
[----:B--2---:R-:W-:-:S04]  /*00e0*/  IMAD R3, R0, UR4, R3 ;  /* 0x0000000400037c24 */ /* 0x004fc8000f8e0203 */
[----:B---3--:R-:W-:Y:S01]  /*00f0*/  IMAD R124, R3, UR5, R106 ;  /* 0x00000005037c7c24 */ /* 0x008fe2000f8e026a */
[----:B------:R-:W2:Y:S04]  /*0100*/  LDCU.U8 UR5, c[0x0][0x381] ;  /* 0x00007020ff0577ac */ /* 0x000ea80008000000 */
[----:B------:R-:W-:-:S06]  /*0110*/  SHF.R.U32.HI R124, RZ, 0x5, R124 ;  /* 0x00000005ff7c7819 */ /* 0x000fcc000001167c */
[----:B------:R-:W3:Y:S01]  /*0120*/  SHFL.IDX PT, R124, R124, RZ, 0x1f ;  /* 0x00001fff7c7c7589 */ /* 0x000ee200000e0000 */
[----:B--2---:R-:W-:-:S04]  /*0130*/  ULOP3.LUT UR5, UR5, 0x1, URZ, 0xc0, !UPT ;  /* 0x0000000105057892 */ /* 0x004fc8000f8ec0ff */
[----:B------:R-:W-:Y:S01]  /*0140*/  UISETP.NE.U32.AND UP5, UPT, UR5, 0x1, UPT ;  /* 0x000000010500788c */ /* 0x000fe2000bfa5070 */
[C---:B---3--:R-:W-:Y:S02]  /*0150*/  R2UR UR4, R124.reuse ;  /* 0x000000007c0472ca */ /* 0x048fe400000e0000 */
[----:B------:R-:W-:-:S11]  /*0160*/  ISETP.NE.AND P0, PT, R124, 0x5, PT ;  /* 0x000000057c00780c */ /* 0x000fd60003f05270 */
[----:B------:R-:W-:Y:S02]  /*0170*/  UISETP.NE.AND UP4, UPT, UR4, URZ, UPT ;  /* 0x000000ff0400728c */ /* 0x000fe4000bf85270 */
[----:B-1----:R-:W-:Y:S09]  /*0180*/  @P0 BRA `(.L_x_0) ;  /* 0x0000000000500947 */ /* 0x002ff20003800000 */
[----:B------:R-:W1:Y:S02]  /*0190*/  LDCU.64 UR4, c[0x0][0x348] ;  /* 0x00006900ff0477ac */ /* 0x000e640008000a00 */
[----:B-1----:R-:W-:Y:S02]  /*01a0*/  UIADD3 UR14, UP2, UPT, UR4, 0x40, URZ ;  /* 0x00000040040e7890 */ /* 0x002fe4000ff5e0ff */
[----:B------:R-:W-:Y:S02]  /*01b0*/  UIADD3 UR12, UP1, UPT, UR4, 0xc0, URZ ;  /* 0x000000c0040c7890 */ /* 0x000fe4000ff3e0ff */
[----:B------:R-:W-:Y:S02]  /*01c0*/  UIADD3 UR10, UP0, UPT, UR4, 0x140, URZ ;  /* 0x00000140040a7890 */ /* 0x000fe4000ff1e0ff */
[----:B------:R-:W-:Y:S02]  /*01d0*/  UIADD3.X UR15, UPT, UPT, URZ, UR5, URZ, UP2, !UPT ;  /* 0x00000005ff0f7290 */ /* 0x000fe400097fe4ff */
[----:B------:R-:W-:-:S02]  /*01e0*/  UIADD3 UR8, UP2, UPT, UR4, 0x1c0, URZ ;  /* 0x000001c004087890 */ /* 0x000fc4000ff5e0ff */
[----:B------:R-:W-:Y:S02]  /*01f0*/  UIADD3.X UR13, UPT, UPT, URZ, UR5, URZ, UP1, !UPT ;  /* 0x00000005ff0d7290 */ /* 0x000fe40008ffe4ff */
[----:B------:R-:W-:Y:S02]  /*0200*/  UIADD3 UR6, UP1, UPT, UR4, 0x240, URZ ;  /* 0x0000024004067890 */ /* 0x000fe4000ff3e0ff */
[----:B------:R-:W-:Y:S01]  /*0210*/  UIADD3.X UR11, UPT, UPT, URZ, UR5, URZ, UP0, !UPT ;  /* 0x00000005ff0b7290 */ /* 0x000fe200087fe4ff */
[----:B------:R1:W-:Y:S01]  /*0220*/  UTMACCTL.PF [UR14] ;  /* 0x000000000e0079b9 */ /* 0x0003e20008040000 */
[----:B------:R-:W-:-:S03]  /*0230*/  UIADD3 UR4, UP0, UPT, UR4, 0x2c0, URZ ;  /* 0x000002c004047890 */ /* 0x000fc6000ff1e0ff */
[----:B------:R1:W-:Y:S01]  /*0240*/  UTMACCTL.PF [UR12] ;  /* 0x000000000c0079b9 */ /* 0x0003e20008040000 */
[----:B------:R-:W-:-:S03]  /*0250*/  UIADD3.X UR9, UPT, UPT, URZ, UR5, URZ, UP2, !UPT ;  /* 0x00000005ff097290 */ /* 0x000fc600097fe4ff */
[----:B------:R1:W-:Y:S01]  /*0260*/  UTMACCTL.PF [UR10] ;  /* 0x000000000a0079b9 */ /* 0x0003e20008040000 */
[----:B------:R-:W-:Y:S02]  /*0270*/  UIADD3.X UR7, UPT, UPT, URZ, UR5, URZ, UP1, !UPT ;  /* 0x00000005ff077290 */ /* 0x000fe40008ffe4ff */
[----:B------:R-:W-:-:S03]  /*0280*/  UIADD3.X UR5, UPT, UPT, URZ, UR5, URZ, UP0, !UPT ;  /* 0x00000005ff057290 */ /* 0x000fc600087fe4ff */
[----:B------:R1:W-:Y:S04]  /*0290*/  UTMACCTL.PF [UR8] ;  /* 0x00000000080079b9 */ /* 0x0003e80008040000 */
[----:B------:R1:W-:Y:S02]  /*02a0*/  UTMACCTL.PF [UR6] ;  /* 0x00000000060079b9 */ /* 0x0003e40008040000 */
[----:B------:R1:W-:Y:S02]  /*02b0*/  UTMACCTL.PF [UR4] ;  /* 0x00000000040079b9 */ /* 0x0003e40008040000 */
[----:B-1----:R-:W-:Y:S01]  /*02c0*/  NOP ;  /* 0x0000000000007918 */ /* 0x002fe20000000000 */
.L_x_0:
[----:B------:R-:W-:Y:S05]  /*02d0*/  BRA.U UP4, `(.L_x_1) ;  /* 0x0000000104487547 */ /* 0x000fea000b800000 */
[----:B------:R-:W-:Y:S01]  /*02e0*/  UMOV UR4, 0x400 ;  /* 0x0000040000047882 */ /* 0x000fe20000000000 */
[----:B------:R-:W-:Y:S01]  /*02f0*/  UMOV UR6, 0x1 ;  /* 0x0000000100067882 */ /* 0x000fe20000000000 */
[----:B------:R-:W-:Y:S02]  /*0300*/  ULEA UR4, UR16, UR4, 0x18 ;  /* 0x0000000410047291 */ /* 0x000fe4000f8ec0ff */
[----:B------:R-:W-:-:S04]  /*0310*/  UIADD3 UR6, UPT, UPT, -UR6, 0x100000, URZ ;  /* 0x0010000006067890 */ /* 0x000fc8000fffe1ff */
[----:B------:R-:W-:Y:S02]  /*0320*/  USHF.L.U32 UR7, UR6, 0xb, URZ ;  /* 0x0000000b06077899 */ /* 0x000fe400080006ff */
[----:B------:R-:W-:Y:S01]  /*0330*/  USHF.L.U32 UR6, UR6, 0x1, URZ ;  /* 0x0000000106067899 */ /* 0x000fe200080006ff */
[----:B------:R-:W1:Y:S11]  /*0340*/  FENCE.VIEW.ASYNC.S ;  /* 0x00000000000073c6 */ /* 0x000e760000000000 */
[----:B-1----:R1:W2:Y:S01]  /*0350*/  SYNCS.EXCH.64 URZ, [UR4], UR6 ;  /* 0x0000000604ff75b2 */ /* 0x0022a20008000100 */
[----:B------:R1:W3:Y:S01]  /*0360*/  SYNCS.EXCH.64 URZ, [UR4+0x8], UR6 ;  /* 0x0000080604ff75b2 */ /* 0x0002e20008000100 */
[----:B------:R1:W4:Y:S01]  /*0370*/  SYNCS.EXCH.64 URZ, [UR4+0x10], UR6 ;  /* 0x0000100604ff75b2 */ /* 0x0003220008000100 */
[----:B------:R1:W1:Y:S01]  /*0380*/  SYNCS.EXCH.64 URZ, [UR4+0x18], UR6 ;  /* 0x0000180604ff75b2 */ /* 0x0002620008000100 */
[----:B------:R1:W1:Y:S01]  /*0390*/  SYNCS.EXCH.64 URZ, [UR4+0x20], UR6 ;  /* 0x0000200604ff75b2 */ /* 0x0002620008000100 */
[----:B------:R1:W1:Y:S01]  /*03a0*/  SYNCS.EXCH.64 URZ, [UR4+0x28], UR6 ;  /* 0x0000280604ff75b2 */ /* 0x0002620008000100 */
[----:B------:R1:W1:Y:S01]  /*03b0*/  SYNCS.EXCH.64 URZ, [UR4+0x30], UR6 ;  /* 0x0000300604ff75b2 */ /* 0x0002620008000100 */
[----:B------:R1:W1:Y:S01]  /*03c0*/  SYNCS.EXCH.64 URZ, [UR4+0x38], UR6 ;  /* 0x0000380604ff75b2 */ /* 0x0002620008000100 */
[----:B------:R1:W1:Y:S01]  /*03d0*/  SYNCS.EXCH.64 URZ, [UR4+0x40], UR6 ;  /* 0x0000400604ff75b2 */ /* 0x0002620008000100 */
[----:B------:R1:W1:Y:S01]  /*03e0*/  SYNCS.EXCH.64 URZ, [UR4+0x48], UR6 ;  /* 0x0000480604ff75b2 */ /* 0x0002620008000100 */
[----:B------:R-:W-:Y:S01]  /*03f0*/  NOP ;  /* 0x0000000000007918 */ /* 0x000fe20000000000 */
.L_x_1:
[----:B------:R-:W-:Y:S01]  /*0400*/  NOP ;  /* 0x0000000000007918 */ /* 0x000fe20000000000 */
[----:B------:R-:W-:Y:S05]  /*0410*/  BRA.U !UP3, `(.L_x_2) ;  /* 0x000000010b087547 */ /* 0x000fea000b800000 */
[----:B-1234-:R-:W-:Y:S01]  /*0420*/  UCGABAR_ARV ;  /* 0x00000000000079c7 */ /* 0x01efe20008000000 */
[----:B------:R-:W-:Y:S05]  /*0430*/  BRA `(.L_x_3) ;  /* 0x0000000000047947 */ /* 0x000fea0003800000 */
.L_x_2:
[----:B-1234-:R-:W-:Y:S01]  /*0440*/  NOP ;  /* 0x0000000000007918 */ /* 0x01efe20000000000 */
.L_x_3:
[----:B------:R-:W-:Y:S05]  /*0450*/  BRA.U !UP3, `(.L_x_4) ;  /* 0x000000010b0c7547 */ /* 0x000fea000b800000 */
[----:B------:R-:W-:Y:S01]  /*0460*/  UCGABAR_WAIT ;  /* 0x0000000000007dc7 */ /* 0x000fe20008000000 */
[----:B------:R-:W-:Y:S01]  /*0470*/  CCTL.IVALL ;  /* 0x00000000ff00798f */ /* 0x000fe20002000000 */
[----:B------:R-:W-:Y:S05]  /*0480*/  BRA `(.L_x_5) ;  /* 0x0000000000047947 */ /* 0x000fea0003800000 */
.L_x_4:
[----:B------:R-:W-:Y:S06]  /*0490*/  BAR.SYNC.DEFER_BLOCKING 0x0 ;  /* 0x0000000000007b1d */ /* 0x000fec0000010000 */
.L_x_5:
[----:B------:R-:W-:Y:S01]  /*04a0*/  @!UP4 UMOV UR4, 0x400 ;  /* 0x000004000004c882 */ /* 0x000fe20000000000 */
[----:B------:R-:W-:Y:S01]  /*04b0*/  UMOV UR5, 0x1 ;  /* 0x0000000100057882 */ /* 0x000fe20000000000 */
[----:B------:R-:W-:Y:S01]  /*04c0*/  UMOV UR6, 0x8 ;  /* 0x0000000800067882 */ /* 0x000fe20000000000 */
[----:B------:R-:W-:Y:S02]  /*04d0*/  @!UP4 ULEA UR8, UR16, UR4, 0x18 ;  /* 0x000000041008c291 */ /* 0x000fe4000f8ec0ff */
[----:B------:R-:W-:-:S04]  /*04e0*/  @!UP4 UIADD3 UR4, UPT, UPT, -UR5, 0x100000, URZ ;  /* 0x001000000504c890 */ /* 0x000fc8000fffe1ff */
[----:B------:R-:W-:Y:S02]  /*04f0*/  @!UP4 USHF.L.U32 UR5, UR4, 0xb, URZ ;  /* 0x0000000b0405c899 */ /* 0x000fe400080006ff */
[----:B------:R-:W-:Y:S02]  /*0500*/  @!UP4 USHF.L.U32 UR4, UR4, 0x1, URZ ;  /* 0x000000010404c899 */ /* 0x000fe400080006ff */
[----:B------:R-:W-:-:S04]  /*0510*/  @!UP4 UIADD3 UR6, UPT, UPT, -UR6, 0x100000, URZ ;  /* 0x001000000606c890 */ /* 0x000fc8000fffe1ff */
[----:B------:R-:W-:Y:S02]  /*0520*/  @!UP4 USHF.L.U32 UR7, UR6, 0xb, URZ ;  /* 0x0000000b0607c899 */ /* 0x000fe400080006ff */
[----:B------:R-:W-:Y:S01]  /*0530*/  @!UP4 USHF.L.U32 UR6, UR6, 0x1, URZ ;  /* 0x000000010606c899 */ /* 0x000fe200080006ff */
[----:B------:R-:W1:Y:S03]  /*0540*/  FENCE.VIEW.ASYNC.S ;  /* 0x00000000000073c6 */ /* 0x000e660000000000 */
[----:B-1----:R1:W2:Y:S08]  /*0550*/  @!UP4 SYNCS.EXCH.64 URZ, [UR8+0x50], UR4 ;  /* 0x0000500408ffc5b2 */ /* 0x0022b00008000100 */
[----:B------:R1:W3:Y:S01]  /*0560*/  @!UP4 SYNCS.EXCH.64 URZ, [UR8+0x58], UR6 ;  /* 0x0000580608ffc5b2 */ /* 0x0002e20008000100 */
[----:B------:R-:W-:Y:S01]  /*0570*/  NOP ;  /* 0x0000000000007918 */ /* 0x000fe20000000000 */
[----:B------:R-:W-:Y:S05]  /*0580*/  BRA.U !UP3, `(.L_x_6) ;  /* 0x000000010b087547 */ /* 0x000fea000b800000 */
[----:B--23--:R-:W-:Y:S01]  /*0590*/  UCGABAR_ARV ;  /* 0x00000000000079c7 */ /* 0x00cfe20008000000 */
[----:B------:R-:W-:Y:S05]  /*05a0*/  BRA `(.L_x_7) ;  /* 0x0000000000047947 */ /* 0x000fea0003800000 */
.L_x_6:
[----:B--23--:R-:W-:Y:S01]  /*05b0*/  NOP ;  /* 0x0000000000007918 */ /* 0x00cfe20000000000 */
.L_x_7:
[----:B------:R-:W-:Y:S05]  /*05c0*/  BRA.U !UP3, `(.L_x_8) ;  /* 0x000000010b0c7547 */ /* 0x000fea000b800000 */
[----:B------:R-:W-:Y:S01]  /*05d0*/  UCGABAR_WAIT ;  /* 0x0000000000007dc7 */ /* 0x000fe20008000000 */
[----:B------:R-:W-:Y:S01]  /*05e0*/  CCTL.IVALL ;  /* 0x00000000ff00798f */ /* 0x000fe20002000000 */
[----:B------:R-:W-:Y:S05]  /*05f0*/  BRA `(.L_x_9) ;  /* 0x0000000000047947 */ /* 0x000fea0003800000 */
.L_x_8:
[----:B------:R-:W-:Y:S06]  /*0600*/  BAR.SYNC.DEFER_BLOCKING 0x0 ;  /* 0x0000000000007b1d */ /* 0x000fec0000010000 */
.L_x_9:
[----:B------:R-:W-:Y:S05]  /*0610*/  BRA.U UP4, `(.L_x_10) ;  /* 0x0000000104407547 */ /* 0x000fea000b800000 */
[----:B-1----:R-:W-:Y:S01]  /*0620*/  UMOV UR4, 0x400 ;  /* 0x0000040000047882 */ /* 0x002fe20000000000 */
[----:B------:R-:W-:Y:S01]  /*0630*/  UMOV UR8, 0x20 ;  /* 0x0000002000087882 */ /* 0x000fe20000000000 */
[----:B------:R-:W-:Y:S01]  /*0640*/  UMOV UR6, 0xc0 ;  /* 0x000000c000067882 */ /* 0x000fe20000000000 */
[----:B------:R-:W-:Y:S02]  /*0650*/  ULEA UR4, UR16, UR4, 0x18 ;  /* 0x0000000410047291 */ /* 0x000fe4000f8ec0ff */
[----:B------:R-:W-:-:S04]  /*0660*/  UIADD3 UR8, UPT, UPT, -UR8, 0x100000, URZ ;  /* 0x0010000008087890 */ /* 0x000fc8000fffe1ff */
[----:B------:R-:W-:Y:S02]  /*0670*/  USHF.L.U32 UR9, UR8, 0xb, URZ ;  /* 0x0000000b08097899 */ /* 0x000fe400080006ff */
[----:B------:R-:W-:Y:S02]  /*0680*/  USHF.L.U32 UR8, UR8, 0x1, URZ ;  /* 0x0000000108087899 */ /* 0x000fe400080006ff */
[----:B------:R-:W-:-:S04]  /*0690*/  UIADD3 UR6, UPT, UPT, -UR6, 0x100000, URZ ;  /* 0x0010000006067890 */ /* 0x000fc8000fffe1ff */
[----:B------:R-:W-:Y:S02]  /*06a0*/  USHF.L.U32 UR7, UR6, 0xb, URZ ;  /* 0x0000000b06077899 */ /* 0x000fe400080006ff */
[----:B------:R-:W-:Y:S01]  /*06b0*/  USHF.L.U32 UR6, UR6, 0x1, URZ ;  /* 0x0000000106067899 */ /* 0x000fe200080006ff */
[----:B------:R-:W1:Y:S03]  /*06c0*/  FENCE.VIEW.ASYNC.S ;  /* 0x00000000000073c6 */ /* 0x000e660000000000 */
[----:B-1----:R2:W3:Y:S01]  /*06d0*/  SYNCS.EXCH.64 URZ, [UR4+0x60], UR8 ;  /* 0x0000600804ff75b2 */ /* 0x0024e20008000100 */
[----:B------:R2:W4:Y:S07]  /*06e0*/  SYNCS.EXCH.64 URZ, [UR4+0x68], UR8 ;  /* 0x0000680804ff75b2 */ /* 0x00052e0008000100 */
[----:B------:R2:W1:Y:S01]  /*06f0*/  SYNCS.EXCH.64 URZ, [UR4+0x70], UR6 ;  /* 0x0000700604ff75b2 */ /* 0x0004620008000100 */
[----:B------:R2:W1:Y:S02]  /*0700*/  SYNCS.EXCH.64 URZ, [UR4+0x78], UR6 ;  /* 0x0000780604ff75b2 */ /* 0x0004640008000100 */
[----:B--2---:R-:W-:Y:S01]  /*0710*/  NOP ;  /* 0x0000000000007918 */ /* 0x004fe20000000000 */
.L_x_10:
[----:B------:R-:W-:Y:S01]  /*0720*/  NOP ;  /* 0x0000000000007918 */ /* 0x000fe20000000000 */
[----:B-1-34-:R-:W-:Y:S06]  /*0730*/  BAR.SYNC.DEFER_BLOCKING 0x0 ;  /* 0x0000000000007b1d */ /* 0x01afec0000010000 */
[----:B------:R-:W-:Y:S05]  /*0740*/  BRA.U UP4, `(.L_x_11) ;  /* 0x0000000104287547 */ /* 0x000fea000b800000 */
[----:B------:R-:W-:Y:S01]  /*0750*/  UMOV UR6, 0x400 ;  /* 0x0000040000067882 */ /* 0x000fe20000000000 */
[----:B------:R-:W-:Y:S01]  /*0760*/  UMOV UR4, 0x20 ;  /* 0x0000002000047882 */ /* 0x000fe20000000000 */
[----:B------:R-:W-:Y:S02]  /*0770*/  ULEA UR6, UR16, UR6, 0x18 ;  /* 0x0000000610067291 */ /* 0x000fe4000f8ec0ff */
[----:B------:R-:W-:-:S04]  /*0780*/  UIADD3 UR4, UPT, UPT, -UR4, 0x100000, URZ ;  /* 0x0010000004047890 */ /* 0x000fc8000fffe1ff */
[----:B------:R-:W-:Y:S02]  /*0790*/  USHF.L.U32 UR5, UR4, 0xb, URZ ;  /* 0x0000000b04057899 */ /* 0x000fe400080006ff */
[----:B------:R-:W-:Y:S01]  /*07a0*/  USHF.L.U32 UR4, UR4, 0x1, URZ ;  /* 0x0000000104047899 */ /* 0x000fe200080006ff */
[----:B------:R-:W-:Y:S01]  /*07b0*/  ELECT P0, URZ, PT ;  /* 0x0000000000ff782f */ /* 0x000fe20003800000 */
[----:B------:R-:W1:Y:S10]  /*07c0*/  FENCE.VIEW.ASYNC.S ;  /* 0x00000000000073c6 */ /* 0x000e740000000000 */
[----:B-1----:R1:W2:Y:S01]  /*07d0*/  SYNCS.EXCH.64 URZ, [UR6+0x80], UR4 ;  /* 0x0000800406ff75b2 */ /* 0x0022a20008000100 */
[----:B------:R-:W-:Y:S01]  /*07e0*/  NOP ;  /* 0x0000000000007918 */ /* 0x000fe20000000000 */
.L_x_11:
[----:B------:R-:W-:Y:S01]  /*07f0*/  NOP ;  /* 0x0000000000007918 */ /* 0x000fe20000000000 */
[----:B------:R-:W-:Y:S05]  /*0800*/  BRA.U !UP3, `(.L_x_12) ;  /* 0x000000010b087547 */ /* 0x000fea000b800000 */
[----:B--2---:R-:W-:Y:S01]  /*0810*/  UCGABAR_ARV ;  /* 0x00000000000079c7 */ /* 0x004fe20008000000 */
[----:B------:R-:W-:Y:S05]  /*0820*/  BRA `(.L_x_13) ;  /* 0x0000000000047947 */ /* 0x000fea0003800000 */
.L_x_12:
[----:B--2---:R-:W-:Y:S01]  /*0830*/  NOP ;  /* 0x0000000000007918 */ /* 0x004fe20000000000 */
.L_x_13:
[----:B------:R-:W-:Y:S01]  /*0840*/  USHF.L.U32 UR76, UR75, 0x7, URZ ;  /* 0x000000074b4c7899 */ /* 0x000fe200080006ff */
[----:B------:R-:W-:Y:S05]  /*0850*/  BRA.U !UP3, `(.L_x_14) ;  /* 0x000000010b0c7547 */ /* 0x000fea000b800000 */
[----:B------:R-:W-:Y:S01]  /*0860*/  UCGABAR_WAIT ;  /* 0x0000000000007dc7 */ /* 0x000fe20008000000 */
[----:B------:R-:W-:Y:S01]  /*0870*/  CCTL.IVALL ;  /* 0x00000000ff00798f */ /* 0x000fe20002000000 */
[----:B------:R-:W-:Y:S05]  /*0880*/  BRA `(.L_x_15) ;  /* 0x0000000000047947 */ /* 0x000fea0003800000 */
.L_x_14:
[----:B------:R-:W-:Y:S06]  /*0890*/  BAR.SYNC.DEFER_BLOCKING 0x0 ;  /* 0x0000000000007b1d */ /* 0x000fec0000010000 */
.L_x_15:
[----:B------:R-:W-:-:S13]  /*08a0*/  ISETP.NE.AND P0, PT, R124, 0x6, PT ;  /* 0x000000067c00780c */ /* 0x000fda0003f05270 */
[----:B------:R-:W-:Y:S05]  /*08b0*/  @P0 BRA `(.L_x_16) ;  /* 0x0000000800b40947 */ /* 0x000fea0003800000 */
[----:B------:R-:W-:Y:S01]  /*08c0*/  LOP3.LUT R0, R106, 0x1f, RZ, 0xc0, !PT ;  /* 0x0000001f6a007812 */ /* 0x000fe200078ec0ff */
[----:B-1----:R-:W1:Y:S01]  /*08d0*/  LDCU.64 UR4, c[0x0][0x358] ;  /* 0x00006b00ff0477ac */ /* 0x002e620008000a00 */
[----:B------:R-:W-:Y:S02]  /*08e0*/  IMAD.MOV.U32 R19, RZ, RZ, 0x7fffffff ;  /* 0x7fffffffff137424 */ /* 0x000fe400078e00ff */
[C---:B------:R-:W-:Y:S01]  /*08f0*/  ISETP.GT.U32.AND P0, PT, R0.reuse, 0x7, PT ;  /* 0x000000070000780c */ /* 0x040fe20003f04070 */
[----:B------:R-:W2:Y:S01]  /*0900*/  S2UR UR16, SR_CTAID.Z ;  /* 0x00000000001079c3 */ /* 0x000ea20000002700 */
[----:B------:R-:W2:Y:S01]  /*0910*/  LDCU.64 UR6, c[0x0][0x760] ;  /* 0x0000ec00ff0677ac */ /* 0x000ea20008000a00 */
[----:B------:R-:W3:Y:S01]  /*0920*/  LDCU.U8 UR15, c[0x0][0x768] ;  /* 0x0000ed00ff0f77ac */ /* 0x000ee20008000000 */
[----:B------:R-:W4:Y:S09]  /*0930*/  LDCU.U8 UR14, c[0x0][0x769] ;  /* 0x0000ed20ff0e77ac */ /* 0x000f320008000000 */
[----:B------:R-:W5:Y:S01]  /*0940*/  @!P0 LDC.64 R2, c[0x0][0x748] ;  /* 0x0001d200ff028b82 */ /* 0x000f620000000a00 */
[----:B------:R-:W1:Y:S01]  /*0950*/  LDCU.64 UR12, c[0x0][0x778] ;  /* 0x0000ef00ff0c77ac */ /* 0x000e620008000a00 */
[----:B------:R-:W1:Y:S01]  /*0960*/  LDCU.U8 UR11, c[0x0][0x780] ;  /* 0x0000f000ff0b77ac */ /* 0x000e620008000000 */
[----:B------:R-:W1:Y:S01]  /*0970*/  LDCU.U8 UR10, c[0x0][0x781] ;  /* 0x0000f020ff0a77ac */ /* 0x000e620008000000 */
[----:B------:R-:W1:Y:S01]  /*0980*/  LDCU UR8, c[0x0][0x770] ;  /* 0x0000ee00ff0877ac */ /* 0x000e620008000800 */
[----:B------:R-:W1:Y:S01]  /*0990*/  LDCU.U8 UR9, c[0x0][0x774] ;  /* 0x0000ee80ff0977ac */ /* 0x000e620008000000 */
[----:B-----5:R-:W-:-:S05]  /*09a0*/  @!P0 IMAD.WIDE.U32 R2, R0, 0x4, R2 ;  /* 0x0000000400028825 */ /* 0x020fca00078e0002 */
[----:B-1----:R-:W5:Y:S01]  /*09b0*/  @!P0 LDG.E R19, desc[UR4][R2.64] ;  /* 0x0000000402138981 */ /* 0x002f62000c1e1900 */
[----:B--2---:R-:W-:Y:S01]  /*09c0*/  UIMAD.WIDE.U32 UR4, UR16, UR7, URZ ;  /* 0x00000007100472a5 */ /* 0x004fe2000f8e00ff */
[----:B------:R-:W-:Y:S01]  /*09d0*/  HFMA2 R0, -RZ, RZ, 0, 5.9604644775390625e-08 ;  /* 0x00000001ff007431 */ /* 0x000fe200000001ff */
[----:B------:R-:W-:Y:S01]  /*09e0*/  UISETP.GT.U32.AND UP0, UPT, UR16, 0xff, UPT ;  /* 0x000000ff1000788c */ /* 0x000fe2000bf04070 */
[----:B------:R-:W-:Y:S01]  /*09f0*/  IMAD.MOV.U32 R10, RZ, RZ, RZ ;  /* 0x000000ffff0a7224 */ /* 0x000fe200078e00ff */
[----:B------:R-:W-:-:S04]  /*0a00*/  UIADD3 UR4, UPT, UPT, -UR5, UR16, URZ ;  /* 0x0000001005047290 */ /* 0x000fc8000fffe1ff */
[----:B---3--:R-:W-:-:S04]  /*0a10*/  USHF.R.U32.HI UR4, URZ, UR15, UR4 ;  /* 0x0000000fff047299 */ /* 0x008fc80008011604 */
[----:B------:R-:W-:-:S04]  /*0a20*/  UIADD3 UR4, UPT, UPT, UR5, UR4, URZ ;  /* 0x0000000405047290 */ /* 0x000fc8000fffe0ff */
[----:B----4-:R-:W-:-:S04]  /*0a30*/  USHF.R.U32.HI UR4, URZ, UR14, UR4 ;  /* 0x0000000eff047299 */ /* 0x010fc80008011604 */
[----:B------:R-:W-:-:S04]  /*0a40*/  UIADD3 UR4, UPT, UPT, -UR4, URZ, URZ ;  /* 0x000000ff04047290 */ /* 0x000fc8000fffe1ff */
[----:B------:R-:W-:-:S04]  /*0a50*/  UIMAD UR7, UR4, UR6, UR16 ;  /* 0x00000006040772a4 */ /* 0x000fc8000f8e0210 */
[----:B------:R-:W-:Y:S01]  /*0a60*/  UIMAD.WIDE.U32 UR4, UR7, UR13, URZ ;  /* 0x0000000d070472a5 */ /* 0x000fe2000f8e00ff */
[----:B------:R-:W1:Y:S03]  /*0a70*/  LDCU UR13, c[0x0][0x76c] ;  /* 0x0000ed80ff0d77ac */ /* 0x000e660008000800 */
[----:B------:R-:W-:-:S04]  /*0a80*/  UIADD3 UR4, UPT, UPT, UR7, -UR5, URZ ;  /* 0x8000000507047290 */ /* 0x000fc8000fffe0ff */
[----:B------:R-:W-:-:S04]  /*0a90*/  USHF.R.U32.HI UR4, URZ, UR11, UR4 ;  /* 0x0000000bff047299 */ /* 0x000fc80008011604 */
[----:B------:R-:W-:-:S04]  /*0aa0*/  UIADD3 UR4, UPT, UPT, UR5, UR4, URZ ;  /* 0x0000000405047290 */ /* 0x000fc8000fffe0ff */
[----:B------:R-:W-:-:S04]  /*0ab0*/  USHF.R.U32.HI UR6, URZ, UR10, UR4 ;  /* 0x0000000aff067299 */ /* 0x000fc80008011604 */
[----:B------:R-:W-:Y:S01]  /*0ac0*/  UIMAD.WIDE.U32 UR4, UR6, UR8, URZ ;  /* 0x00000008060472a5 */ /* 0x000fe2000f8e00ff */
[----:B------:R-:W2:Y:S03]  /*0ad0*/  LDCU.U8 UR8, c[0x0][0x775] ;  /* 0x0000eea0ff0877ac */ /* 0x000ea60008000000 */
[----:B------:R-:W-:-:S04]  /*0ae0*/  UIADD3 UR4, UPT, UPT, UR6, -UR5, URZ ;  /* 0x8000000506047290 */ /* 0x000fc8000fffe0ff */
[----:B------:R-:W-:-:S04]  /*0af0*/  USHF.R.U32.HI UR4, URZ, UR9, UR4 ;  /* 0x00000009ff047299 */ /* 0x000fc80008011604 */
[----:B------:R-:W-:Y:S02]  /*0b00*/  UIADD3 UR4, UPT, UPT, UR5, UR4, URZ ;  /* 0x0000000405047290 */ /* 0x000fe4000fffe0ff */
[----:B------:R-:W-:Y:S02]  /*0b10*/  UIADD3 UR5, UPT, UPT, -UR6, URZ, URZ ;  /* 0x000000ff06057290 */ /* 0x000fe4000fffe1ff */
[----:B--2---:R-:W-:Y:S02]  /*0b20*/  USHF.R.U32.HI UR4, URZ, UR8, UR4 ;  /* 0x00000008ff047299 */ /* 0x004fe40008011604 */
[----:B------:R-:W-:Y:S02]  /*0b30*/  UIMAD UR5, UR5, UR12, UR7 ;  /* 0x0000000c050572a4 */ /* 0x000fe4000f8e0207 */
[----:B------:R-:W-:-:S04]  /*0b40*/  UIADD3 UR4, UPT, UPT, -UR4, URZ, URZ ;  /* 0x000000ff04047290 */ /* 0x000fc8000fffe1ff */
[----:B-1----:R-:W-:Y:S01]  /*0b50*/  UIMAD UR4, UR4, UR13, UR6 ;  /* 0x0000000d040472a4 */ /* 0x002fe2000f8e0206 */
[----:B------:R-:W-:-:S03]  /*0b60*/  MOV R5, UR5 ;  /* 0x0000000500057c02 */ /* 0x000fc60008000f00 */
[----:B------:R-:W-:-:S04]  /*0b70*/  UIADD3 UR4, UPT, UPT, UR4, UR4, URZ ;  /* 0x0000000404047290 */ /* 0x000fc8000fffe0ff */
[----:B------:R-:W-:-:S06]  /*0b80*/  ULOP3.LUT UR4, UR4, UR75, URZ, 0xfc, !UPT ;  /* 0x0000004b04047292 */ /* 0x000fcc000f8efcff */
[----:B------:R-:W-:Y:S01]  /*0b90*/  IMAD.U32 R4, RZ, RZ, UR4 ;  /* 0x00000004ff047e24 */ /* 0x000fe2000f8e00ff */
[----:B-----5:R1:W2:Y:S01]  /*0ba0*/  SHFL.IDX PT, R2, R19, 0x7, 0x1f ;  /* 0x00e01f0013027f89 */ /* 0x0202a200000e0000 */
[----:B------:R-:W-:Y:S05]  /*0bb0*/  BRA.U UP0, `(.L_x_17) ;  /* 0x0000000500807547 */ /* 0x000fea000b800000 */
[----:B------:R-:W3:Y:S01]  /*0bc0*/  LDC R7, c[0x0][0x374] ;  /* 0x0000dd00ff077b82 */ /* 0x000ee20000000800 */
[----:B--2---:R-:W-:Y:S01]  /*0bd0*/  SHF.R.S32.HI R3, RZ, 0x1f, R2 ;  /* 0x0000001fff037819 */ /* 0x004fe20000011402 */
[----:B------:R-:W-:Y:S02]  /*0be0*/  IMAD.U32 R18, RZ, RZ, UR16 ;  /* 0x00000010ff127e24 */ /* 0x000fe4000f8e00ff */
[----:B------:R-:W-:Y:S01]  /*0bf0*/  IMAD.MOV.U32 R10, RZ, RZ, RZ ;  /* 0x000000ffff0a7224 */ /* 0x000fe200078e00ff */
[----:B------:R-:W-:Y:S01]  /*0c00*/  LEA.HI R16, R3, R2, RZ, 0x8 ;  /* 0x0000000203107211 */ /* 0x000fe200078f40ff */
[----:B------:R-:W-:Y:S02]  /*0c10*/  IMAD.MOV.U32 R15, RZ, RZ, RZ ;  /* 0x000000ffff0f7224 */ /* 0x000fe400078e00ff */
[----:B------:R-:W3:Y:S01]  /*0c20*/  LDC R6, c[0x0][0x370] ;  /* 0x0000dc00ff067b82 */ /* 0x000ee20000000800 */
[----:B------:R-:W-:Y:S02]  /*0c30*/  LOP3.LUT R3, R16, 0xffffff00, RZ, 0xc0, !PT ;  /* 0xffffff0010037812 */ /* 0x000fe400078ec0ff */
[----:B------:R-:W-:-:S02]  /*0c40*/  SHF.R.S32.HI R0, RZ, 0x8, R16 ;  /* 0x00000008ff007819 */ /* 0x000fc40000011410 */
[----:B------:R-:W-:Y:S02]  /*0c50*/  ISETP.NE.AND P0, PT, R2, R3, PT ;  /* 0x000000030200720c */ /* 0x000fe40003f05270 */
[----:B------:R-:W-:Y:S01]  /*0c60*/  LEA.HI.SX32 R16, R16, 0xffffffff, 0x18 ;  /* 0xffffffff10107811 */ /* 0x000fe200078fc2ff */
[----:B------:R-:W2:Y:S01]  /*0c70*/  LDC R17, c[0x0][0x378] ;  /* 0x0000de00ff117b82 */ /* 0x000ea20000000800 */
[----:B------:R-:W-:-:S07]  /*0c80*/  ISETP.LT.AND P0, PT, R2, RZ, P0 ;  /* 0x000000ff0200720c */ /* 0x000fce0000701270 */
[----:B------:R-:W4:Y:S06]  /*0c90*/  LDC R12, c[0x0][0x770] ;  /* 0x0001dc00ff0c7b82 */ /* 0x000f2c0000000800 */
[----:B------:R-:W-:Y:S02]  /*0ca0*/  @!P0 IMAD.MOV R16, RZ, RZ, R0 ;  /* 0x000000ffff108224 */ /* 0x000fe400078e0200 */
[----:B------:R-:W1:Y:S01]  /*0cb0*/  LDC R11, c[0x0][0x76c] ;  /* 0x0001db00ff0b7b82 */ /* 0x000e620000000800 */
[----:B---3--:R-:W-:Y:S02]  /*0cc0*/  IMAD R6, R7, R6, RZ ;  /* 0x0000000607067224 */ /* 0x008fe400078e02ff */
[----:B------:R-:W-:-:S05]  /*0cd0*/  IMAD.MOV.U32 R0, RZ, RZ, 0x1 ;  /* 0x00000001ff007424 */ /* 0x000fca00078e00ff */
[----:B------:R-:W3:Y:S01]  /*0ce0*/  LDC.64 R8, c[0x0][0x760] ;  /* 0x0001d800ff087b82 */ /* 0x000ee20000000a00 */
[----:B--2---:R-:W-:Y:S02]  /*0cf0*/  IMAD R17, R6, R17, RZ ;  /* 0x0000001106117224 */ /* 0x004fe400078e02ff */
[----:B------:R-:W-:-:S03]  /*0d00*/  IMAD.MOV.U32 R6, RZ, RZ, -0x1 ;  /* 0xffffffffff067424 */ /* 0x000fc600078e00ff */
[----:B------:R-:W-:Y:S02]  /*0d10*/  LEA.HI R17, R17, R17, RZ, 0x1 ;  /* 0x0000001111117211 */ /* 0x000fe400078f08ff */
[----:B------:R-:W2:Y:S02]  /*0d20*/  LDC.64 R2, c[0x0][0x778] ;  /* 0x0001de00ff027b82 */ /* 0x000ea40000000a00 */
[----:B----4-:R-:W-:-:S07]  /*0d30*/  SHF.R.S32.HI R17, RZ, 0x1, R17 ;  /* 0x00000001ff117819 */ /* 0x010fce0000011411 */
.L_x_22:
[----:B------:R-:W-:-:S04]  /*0d40*/  LEA.HI R13, R4, R4, RZ, 0x1 ;  /* 0x00000004040d7211 */ /* 0x000fc800078f08ff */
[----:B------:R-:W-:Y:S02]  /*0d50*/  LOP3.LUT R7, R13, 0xfffffffe, RZ, 0xc0, !PT ;  /* 0xfffffffe0d077812 */ /* 0x000fe400078ec0ff */
[----:B------:R-:W-:Y:S02]  /*0d60*/  SHF.R.S32.HI R13, RZ, 0x1, R13 ;  /* 0x00000001ff0d7819 */ /* 0x000fe4000001140d */
[----:B------:R-:W-:-:S03]  /*0d70*/  ISETP.NE.AND P0, PT, R4, R7, PT ;  /* 0x000000070400720c */ /* 0x000fc60003f05270 */
[----:B------:R-:W-:Y:S01]  /*0d80*/  VIADD R7, R13, 0xffffffff ;  /* 0xffffffff0d077836 */ /* 0x000fe20000000000 */
[----:B------:R-:W-:-:S13]  /*0d90*/  ISETP.LT.AND P0, PT, R4, RZ, P0 ;  /* 0x000000ff0400720c */ /* 0x000fda0000701270 */
[----:B------:R-:W-:-:S05]  /*0da0*/  @!P0 IMAD.MOV R7, RZ, RZ, R13 ;  /* 0x000000ffff078224 */ /* 0x000fca00078e020d */
[----:B------:R-:W-:-:S13]  /*0db0*/  ISETP.GE.AND P0, PT, R7, R16, PT ;  /* 0x000000100700720c */ /* 0x000fda0003f06270 */
[----:B------:R-:W-:Y:S05]  /*0dc0*/  @P0 BRA `(.L_x_18) ;  /* 0x0000000000940947 */ /* 0x000fea0003800000 */
[----:B------:R-:W-:-:S04]  /*0dd0*/  SHF.L.U32 R14, R7, 0x8, RZ ;  /* 0x00000008070e7819 */ /* 0x000fc800000006ff */
[----:B------:R-:W-:-:S13]  /*0de0*/  ISETP.GE.AND P0, PT, R14, R15, PT ;  /* 0x0000000f0e00720c */ /* 0x000fda0003f06270 */
[----:B------:R-:W-:Y:S05]  /*0df0*/  @!P0 BRA `(.L_x_19) ;  /* 0x0000000000388947 */ /* 0x000fea0003800000 */
[----:B------:R-:W-:Y:S01]  /*0e00*/  VIADD R7, R6, 0x1 ;  /* 0x0000000106077836 */ /* 0x000fe20000000000 */
[----:B------:R-:W-:-:S04]  /*0e10*/  MOV R6, 0xffffffff ;  /* 0xffffffff00067802 */ /* 0x000fc80000000f00 */
[----:B------:R-:W-:-:S13]  /*0e20*/  ISETP.GT.U32.AND P0, PT, R7, 0x1f, PT ;  /* 0x0000001f0700780c */ /* 0x000fda0003f04070 */
[----:B------:R-:W-:Y:S05]  /*0e30*/  @P0 BRA `(.L_x_20) ;  /* 0x0000000000240947 */ /* 0x000fea0003800000 */
[----:B------:R-:W-:Y:S01]  /*0e40*/  ISETP.GT.AND P0, PT, R19, R14, PT ;  /* 0x0000000e1300720c */ /* 0x000fe20003f04270 */
[----:B------:R-:W-:-:S05]  /*0e50*/  IMAD.MOV.U32 R6, RZ, RZ, -0x1 ;  /* 0xffffffffff067424 */ /* 0x000fca00078e00ff */
[----:B------:R-:W-:-:S07]  /*0e60*/  SHF.L.U32 R7, R6, R7, RZ ;  /* 0x0000000706077219 */ /* 0x000fce00000006ff */
[----:B------:R-:W-:-:S04]  /*0e70*/  VOTE.ANY R6, PT, P0 ;  /* 0x0000000000067806 */ /* 0x000fc800000e0100 */
[----:B------:R-:W-:-:S05]  /*0e80*/  LOP3.LUT P0, R7, R6, RZ, R7, 0xa0, !PT ;  /* 0x000000ff06077212 */ /* 0x000fca000780a007 */
[----:B------:R-:W-:-:S05]  /*0e90*/  VIADD R6, R7, 0xffffffff ;  /* 0xffffffff07067836 */ /* 0x000fca0000000000 */
[----:B------:R-:W-:-:S04]  /*0ea0*/  LOP3.LUT R7, R7, R6, RZ, 0xc, !PT ;  /* 0x0000000607077212 */ /* 0x000fc800078e0cff */
[----:B------:R-:W4:Y:S02]  /*0eb0*/  POPC R6, R7 ;  /* 0x0000000700067309 */ /* 0x000f240000000000 */
[----:B----4-:R-:W-:-:S07]  /*0ec0*/  SEL R6, R6, 0xffffffff, P0 ;  /* 0xffffffff06067807 */ /* 0x010fce0000000000 */
.L_x_20:
[----:B------:R4:W3:Y:S02]  /*0ed0*/  SHFL.IDX PT, R15, R19, R6, 0x1f ;  /* 0x00001f06130f7589 */ /* 0x0008e400000e0000 */
.L_x_19:
[----:B------:R-:W5:Y:S01]  /*0ee0*/  S2R R13, SR_CgaCtaId ;  /* 0x00000000000d7919 */ /* 0x000f620000008800 */
[----:B------:R-:W-:Y:S01]  /*0ef0*/  MOV R14, 0x400 ;  /* 0x00000400000e7802 */ /* 0x000fe20000000f00 */
[----:B------:R-:W-:-:S03]  /*0f00*/  IMAD.U32 R21, R0, -0x80000000, RZ ;  /* 0x8000000000157824 */ /* 0x000fc600078e00ff */
[----:B-----5:R-:W-:-:S05]  /*0f10*/  LEA R13, R13, R14, 0x18 ;  /* 0x0000000e0d0d7211 */ /* 0x020fca00078ec0ff */
[----:B------:R-:W-:-:S04]  /*0f20*/  IMAD R14, R10, 0x8, R13 ;  /* 0x000000080a0e7824 */ /* 0x000fc800078e020d */
[----:B------:R-:W5:Y:S02]  /*0f30*/  SYNCS.PHASECHK.TRANS64.TRYWAIT P0, [R14+URZ+0x70], R21 ;  /* 0x000070150e0075a7 */ /* 0x000f6400080011ff */
[----:B-----5:R-:W-:Y:S05]  /*0f40*/  @!P0 BRA `(.L_x_21) ;  /* 0x0000004400e08947 */ /* 0x020fea0003800000 */
.L_x_88:
[----:B------:R-:W-:Y:S01]  /*0f50*/  ELECT P0, URZ, PT ;  /* 0x0000000000ff782f */ /* 0x000fe20003800000 */
[----:B------:R-:W-:-:S12]  /*0f60*/  IMAD.MOV.U32 R7, RZ, RZ, 0x1 ;  /* 0x00000001ff077424 */ /* 0x000fd800078e00ff */
[C---:B------:R-:W-:Y:S02]  /*0f70*/  @P0 IMAD R13, R10.reuse, 0x10, R13 ;  /* 0x000000100a0d0824 */ /* 0x040fe400078e020d */
[----:B------:R-:W-:-:S03]  /*0f80*/  VIADD R10, R10, 0x1 ;  /* 0x000000010a0a7836 */ /* 0x000fc60000000000 */
[----:B------:R4:W-:Y:S02]  /*0f90*/  @P0 STS.128 [R13+0x34c10], R4 ;  /* 0x034c10040d000388 */ /* 0x0009e40000000c00 */
[----:B------:R-:W-:Y:S01]  /*0fa0*/  ISETP.NE.AND P0, PT, R10, 0x2, PT ;  /* 0x000000020a00780c */ /* 0x000fe20003f05270 */
[----:B------:R5:W-:Y:S06]  /*0fb0*/  MEMBAR.ALL.CTA ;  /* 0x0000000000007992 */ /* 0x000bec0000008000 */
[----:B-----5:R-:W5:Y:S01]  /*0fc0*/  FENCE.VIEW.ASYNC.S ;  /* 0x00000000000073c6 */ /* 0x020f620000000000 */
[----:B----4-:R-:W-:-:S02]  /*0fd0*/  SEL R21, RZ, 0x1, P0 ;  /* 0x00000001ff157807 */ /* 0x010fc40000000000 */
[----:B------:R-:W-:Y:S02]  /*0fe0*/  SEL R10, R10, RZ, P0 ;  /* 0x000000ff0a0a7207 */ /* 0x000fe40000000000 */
[----:B------:R-:W-:Y:S01]  /*0ff0*/  LOP3.LUT R0, R0, R21, RZ, 0x3c, !PT ;  /* 0x0000001500007212 */ /* 0x000fe200078e3cff */
[----:B-----5:R-:W-:Y:S06]  /*1000*/  BAR.SYNC.DEFER_BLOCKING 0x4, 0x20 ;  /* 0x0100800000007b1d */ /* 0x020fec0000010000 */
[----:B------:R4:W-:Y:S02]  /*1010*/  SYNCS.ARRIVE.TRANS64.ART0 RZ, [R14+URZ+0x60], R7 ;  /* 0x000060070eff79a7 */ /* 0x0009e400085000ff */
.L_x_18:
[----:B------:R-:W-:-:S04]  /*1020*/  IMAD.IADD R18, R17, 0x1, R18 ;  /* 0x0000000111127824 */ /* 0x000fc800078e0212 */
[C---:B---3--:R-:W-:Y:S01]  /*1030*/  IMAD.HI.U32 R5, R18.reuse, R9, RZ ;  /* 0x0000000912057227 */ /* 0x048fe200078e00ff */
[----:B------:R-:W-:-:S04]  /*1040*/  ISETP.GE.AND P0, PT, R18, 0x100, PT ;  /* 0x000001001200780c */ /* 0x000fc80003f06270 */
[----:B------:R-:W-:-:S04]  /*1050*/  IADD3 R4, PT, PT, R18, -R5, RZ ;  /* 0x8000000512047210 */ /* 0x000fc80007ffe0ff */
[----:B------:R-:W-:-:S05]  /*1060*/  SHF.R.U32.HI R4, RZ, UR15, R4 ;  /* 0x0000000fff047c19 */ /* 0x000fca0008011604 */
[----:B------:R-:W-:-:S05]  /*1070*/  IMAD.IADD R5, R5, 0x1, R4 ;  /* 0x0000000105057824 */ /* 0x000fca00078e0204 */
[----:B------:R-:W-:-:S04]  /*1080*/  SHF.R.U32.HI R5, RZ, UR14, R5 ;  /* 0x0000000eff057c19 */ /* 0x000fc80008011605 */
[----:B------:R-:W-:-:S05]  /*1090*/  IADD3 R5, PT, PT, -R5, RZ, RZ ;  /* 0x000000ff05057210 */ /* 0x000fca0007ffe1ff */
[----:B----4-:R-:W-:-:S04]  /*10a0*/  IMAD R14, R8, R5, R18 ;  /* 0x00000005080e7224 */ /* 0x010fc800078e0212 */
[----:B--2---:R-:W-:-:S04]  /*10b0*/  IMAD.HI.U32 R5, R14, R3, RZ ;  /* 0x000000030e057227 */ /* 0x004fc800078e00ff */
[----:B------:R-:W-:-:S05]  /*10c0*/  IMAD.IADD R4, R14, 0x1, -R5 ;  /* 0x000000010e047824 */ /* 0x000fca00078e0a05 */
[----:B------:R-:W-:-:S04]  /*10d0*/  SHF.R.U32.HI R4, RZ, UR11, R4 ;  /* 0x0000000bff047c19 */ /* 0x000fc80008011604 */
[----:B------:R-:W-:-:S04]  /*10e0*/  IADD3 R5, PT, PT, R5, R4, RZ ;  /* 0x0000000405057210 */ /* 0x000fc80007ffe0ff */
[----:B------:R-:W-:-:S05]  /*10f0*/  SHF.R.U32.HI R5, RZ, UR10, R5 ;  /* 0x0000000aff057c19 */ /* 0x000fca0008011605 */
[----:B------:R-:W-:-:S04]  /*1100*/  IMAD.HI.U32 R7, R5, R12, RZ ;  /* 0x0000000c05077227 */ /* 0x000fc800078e00ff */
[----:B------:R-:W-:-:S05]  /*1110*/  IMAD.IADD R4, R5, 0x1, -R7 ;  /* 0x0000000105047824 */ /* 0x000fca00078e0a07 */
[----:B------:R-:W-:-:S04]  /*1120*/  SHF.R.U32.HI R4, RZ, UR9, R4 ;  /* 0x00000009ff047c19 */ /* 0x000fc80008011604 */
[----:B------:R-:W-:-:S04]  /*1130*/  IADD3 R4, PT, PT, R7, R4, RZ ;  /* 0x0000000407047210 */ /* 0x000fc80007ffe0ff */
[----:B------:R-:W-:-:S05]  /*1140*/  SHF.R.U32.HI R4, RZ, UR8, R4 ;  /* 0x00000008ff047c19 */ /* 0x000fca0008011604 */
[----:B------:R-:W-:-:S04]  /*1150*/  IMAD.MOV R4, RZ, RZ, -R4 ;  /* 0x000000ffff047224 */ /* 0x000fc800078e0a04 */
[----:B-1----:R-:W-:Y:S01]  /*1160*/  IMAD R4, R11, R4, R5 ;  /* 0x000000040b047224 */ /* 0x002fe200078e0205 */
[----:B------:R-:W-:-:S03]  /*1170*/  IADD3 R5, PT, PT, -R5, RZ, RZ ;  /* 0x000000ff05057210 */ /* 0x000fc60007ffe1ff */
[----:B------:R-:W-:Y:S02]  /*1180*/  IMAD.IADD R4, R4, 0x1, R4 ;  /* 0x0000000104047824 */ /* 0x000fe400078e0204 */
[----:B------:R-:W-:-:S03]  /*1190*/  IMAD R5, R2, R5, R14 ;  /* 0x0000000502057224 */ /* 0x000fc600078e020e */
[----:B------:R-:W-:Y:S01]  /*11a0*/  LOP3.LUT R4, R4, UR75, RZ, 0xfc, !PT ;  /* 0x0000004b04047c12 */ /* 0x000fe2000f8efcff */
[----:B------:R-:W-:Y:S06]  /*11b0*/  @!P0 BRA `(.L_x_22) ;  /* 0xfffffff800e08947 */ /* 0x000fec000383ffff */
.L_x_17:
[----:B------:R-:W3:Y:S01]  /*11c0*/  S2UR UR16, SR_CgaCtaId ;  /* 0x00000000001079c3 */ /* 0x000ee20000008800 */
[----:B------:R-:W-:Y:S01]  /*11d0*/  UMOV UR4, 0x400 ;  /* 0x0000040000047882 */ /* 0x000fe20000000000 */
[----:B------:R-:W-:Y:S01]  /*11e0*/  IMAD.U32 R6, R0, -0x80000000, RZ ;  /* 0x8000000000067824 */ /* 0x000fe200078e00ff */
[C---:B------:R-:W-:Y:S01]  /*11f0*/  ISETP.NE.AND P0, PT, R10.reuse, 0x1, PT ;  /* 0x000000010a00780c */ /* 0x040fe20003f05270 */
[----:B------:R-:W-:-:S05]  /*1200*/  VIADD R3, R10, 0x2 ;  /* 0x000000020a037836 */ /* 0x000fca0000000000 */
[----:B------:R-:W-:Y:S01]  /*1210*/  SEL R3, R3, 0x1, P0 ;  /* 0x0000000103037807 */ /* 0x000fe20000000000 */
[----:B---3--:R-:W-:-:S06]  /*1220*/  ULEA UR4, UR16, UR4, 0x18 ;  /* 0x0000000410047291 */ /* 0x008fcc000f8ec0ff */
[----:B--2---:R-:W-:-:S04]  /*1230*/  LEA R2, R10, UR4, 0x3 ;  /* 0x000000040a027c11 */ /* 0x004fc8000f8e18ff */
[----:B------:R-:W2:Y:S02]  /*1240*/  SYNCS.PHASECHK.TRANS64.TRYWAIT P1, [R2+URZ+0x70], R6 ;  /* 0x00007006020075a7 */ /* 0x000ea400080211ff */
[----:B--2---:R-:W-:Y:S05]  /*1250*/  @!P1 BRA `(.L_x_23) ;  /* 0x0000004400349947 */ /* 0x004fea0003800000 */
.L_x_90:
[----:B------:R-:W-:Y:S02]  /*1260*/  ELECT P2, URZ, PT ;  /* 0x0000000000ff782f */ /* 0x000fe40003840000 */
[C---:B------:R-:W-:Y:S01]  /*1270*/  ISETP.NE.AND P0, PT, R3.reuse, 0x2, PT ;  /* 0x000000020300780c */ /* 0x040fe20003f05270 */
[----:B--2---:R-:W-:Y:S02]  /*1280*/  IMAD.MOV.U32 R7, RZ, RZ, RZ ;  /* 0x000000ffff077224 */ /* 0x004fe400078e00ff */
[----:B------:R-:W-:Y:S01]  /*1290*/  IMAD.MOV.U32 R11, RZ, RZ, 0x1 ;  /* 0x00000001ff0b7424 */ /* 0x000fe200078e00ff */
[----:B------:R-:W-:Y:S02]  /*12a0*/  ISETP.EQ.XOR P1, PT, R10, 0x1, !P0 ;  /* 0x000000010a00780c */ /* 0x000fe40004722a70 */
[----:B------:R-:W-:Y:S02]  /*12b0*/  SEL R3, R3, RZ, P0 ;  /* 0x000000ff03037207 */ /* 0x000fe40000000000 */
[----:B------:R-:W-:-:S02]  /*12c0*/  SEL R9, RZ, 0x1, !P1 ;  /* 0x00000001ff097807 */ /* 0x000fc40004800000 */
[----:B------:R-:W-:Y:S02]  /*12d0*/  LEA R3, R3, UR4, 0x3 ;  /* 0x0000000403037c11 */ /* 0x000fe4000f8e18ff */
[----:B------:R-:W-:Y:S01]  /*12e0*/  @P2 LEA R10, R10, UR4, 0x4 ;  /* 0x000000040a0a2c11 */ /* 0x000fe2000f8e20ff */
[----:B------:R-:W-:Y:S01]  /*12f0*/  @P2 IMAD.MOV.U32 R6, RZ, RZ, -0x1 ;  /* 0xffffffffff062424 */ /* 0x000fe200078e00ff */
[----:B------:R-:W-:-:S04]  /*1300*/  LOP3.LUT R9, R0, R9, RZ, 0x3c, !PT ;  /* 0x0000000900097212 */ /* 0x000fc800078e3cff */
[----:B------:R2:W-:Y:S01]  /*1310*/  @P2 STS.128 [R10+0x34c10], R4 ;  /* 0x034c10040a002388 */ /* 0x0005e20000000c00 */
[----:B------:R-:W-:Y:S01]  /*1320*/  IMAD.U32 R8, R9, -0x80000000, RZ ;  /* 0x8000000009087824 */ /* 0x000fe200078e00ff */
[----:B------:R3:W-:Y:S06]  /*1330*/  MEMBAR.ALL.CTA ;  /* 0x0000000000007992 */ /* 0x0007ec0000008000 */
[----:B---3--:R-:W3:Y:S02]  /*1340*/  FENCE.VIEW.ASYNC.S ;  /* 0x00000000000073c6 */ /* 0x008ee40000000000 */
[----:B---3--:R-:W-:Y:S06]  /*1350*/  BAR.SYNC.DEFER_BLOCKING 0x4, 0x20 ;  /* 0x0100800000007b1d */ /* 0x008fec0000010000 */
[----:B------:R2:W-:Y:S01]  /*1360*/  SYNCS.ARRIVE.TRANS64.ART0 RZ, [R2+URZ+0x60], R11 ;  /* 0x0000600b02ff79a7 */ /* 0x0005e200085000ff */
[----:B------:R-:W3:Y:S02]  /*1370*/  SYNCS.PHASECHK.TRANS64.TRYWAIT P0, [R3+URZ+0x70], R8 ;  /* 0x00007008030075a7 */ /* 0x000ee400080011ff */
[----:B--23--:R-:W-:Y:S05]  /*1380*/  @!P0 BRA `(.L_x_24) ;  /* 0x0000004400008947 */ /* 0x00cfea0003800000 */
.L_x_16:
[----:B-1----:R-:W-:Y:S01]  /*1390*/  ULEA.HI UR4, UR16, UR16, URZ, 0x1 ;  /* 0x0000001010047291 */ /* 0x002fe2000f8f08ff */
[----:B------:R-:W-:-:S05]  /*13a0*/  ISETP.NE.AND P0, PT, R124, 0x5, PT ;  /* 0x000000057c00780c */ /* 0x000fca0003f05270 */
[----:B------:R-:W-:Y:S01]  /*13b0*/  IMAD.U32 R123, RZ, RZ, UR4 ;  /* 0x00000004ff7b7e24 */ /* 0x000fe2000f8e00ff */
[----:B------:R-:W-:-:S04]  /*13c0*/  ULOP3.LUT UR4, UR4, 0xfffffffe, URZ, 0xc0, !UPT ;  /* 0xfffffffe04047892 */ /* 0x000fc8000f8ec0ff */
[----:B------:R-:W-:Y:S02]  /*13d0*/  UIADD3 UR73, UPT, UPT, -UR4, UR16, URZ ;  /* 0x0000001004497290 */ /* 0x000fe4000fffe1ff */
[----:B------:R-:W-:Y:S01]  /*13e0*/  MOV R125, UR4 ;  /* 0x00000004007d7c02 */ /* 0x000fe20008000f00 */
[----:B------:R-:W-:Y:S09]  /*13f0*/  @P0 BRA `(.L_x_25) ;  /* 0x0000000800400947 */ /* 0x000ff20003800000 */
[----:B------:R-:W-:Y:S02]  /*1400*/  UMOV UR14, 0x400 ;  /* 0x00000400000e7882 */ /* 0x000fe40000000000 */
[----:B------:R-:W-:-:S09]  /*1410*/  ULEA UR14, UR16, UR14, 0x18 ;  /* 0x0000000e100e7291 */ /* 0x000fd2000f8ec0ff */
[----:B------:R-:W1:Y:S02]  /*1420*/  SYNCS.PHASECHK.TRANS64.TRYWAIT P0, [UR14+0x60], RZ ;  /* 0x000060ffff0075a7 */ /* 0x000e64000800110e */
[----:B-1----:R-:W-:Y:S05]  /*1430*/  @!P0 BRA `(.L_x_26) ;  /* 0x0000004000ec8947 */ /* 0x002fea0003800000 */
.L_x_93:
[----:B------:R-:W3:Y:S01]  /*1440*/  LDS.128 R4, [UR14+0x34c10] ;  /* 0x034c100eff047984 */ /* 0x000ee20008000c00 */
[----:B-1----:R-:W-:Y:S01]  /*1450*/  HFMA2 R0, -RZ, RZ, 0, 5.9604644775390625e-08 ;  /* 0x00000001ff007431 */ /* 0x002fe200000001ff */
[----:B------:R-:W-:Y:S01]  /*1460*/  UMOV UR15, 0x1 ;  /* 0x00000001000f7882 */ /* 0x000fe20000000000 */
[----:B------:R-:W-:Y:S01]  /*1470*/  UMOV UR5, URZ ;  /* 0x000000ff00057c82 */ /* 0x000fe20008000000 */
[----:B------:R1:W-:Y:S06]  /*1480*/  MEMBAR.ALL.CTA ;  /* 0x0000000000007992 */ /* 0x0003ec0000008000 */
[----:B-1----:R-:W1:Y:S02]  /*1490*/  FENCE.VIEW.ASYNC.S ;  /* 0x00000000000073c6 */ /* 0x002e640000000000 */
[----:B-1----:R1:W-:Y:S01]  /*14a0*/  SYNCS.ARRIVE.TRANS64.ART0 RZ, [UR14+0x70], R0 ;  /* 0x00007000ffff79a7 */ /* 0x0023e2000850000e */
[----:B---3--:R-:W-:-:S13]  /*14b0*/  ISETP.NE.AND P0, PT, R7, 0x1, PT ;  /* 0x000000010700780c */ /* 0x008fda0003f05270 */
[----:B-1----:R-:W-:Y:S05]  /*14c0*/  @P0 BRA `(.L_x_27) ;  /* 0x0000000400a40947 */ /* 0x002fea0003800000 */
[----:B------:R-:W-:Y:S01]  /*14d0*/  R2UR UR4, R4 ;  /* 0x00000000040472ca */ /* 0x000fe200000e0000 */
[----:B------:R-:W-:Y:S01]  /*14e0*/  IMAD.MOV.U32 R8, RZ, RZ, 0x1 ;  /* 0x00000001ff087424 */ /* 0x000fe200078e00ff */
[----:B------:R-:W-:Y:S01]  /*14f0*/  R2UR UR12, R5 ;  /* 0x00000000050c72ca */ /* 0x000fe200000e0000 */
[----:B------:R-:W-:Y:S01]  /*1500*/  IMAD.MOV.U32 R2, RZ, RZ, RZ ;  /* 0x000000ffff027224 */ /* 0x000fe200078e00ff */
[----:B------:R-:W-:Y:S01]  /*1510*/  R2UR UR28, R6 ;  /* 0x00000000061c72ca */ /* 0x000fe200000e0000 */
[----:B------:R-:W1:Y:S01]  /*1520*/  LDCU.64 UR40, c[0x0][0x348] ;  /* 0x00006900ff2877ac */ /* 0x000e620008000a00 */
[----:B------:R-:W-:Y:S01]  /*1530*/  UMOV UR15, 0x1 ;  /* 0x00000001000f7882 */ /* 0x000fe20000000000 */
[----:B------:R-:W-:-:S12]  /*1540*/  UMOV UR5, URZ ;  /* 0x000000ff00057c82 */ /* 0x000fd80008000000 */
.L_x_33:
[----:B------:R-:W-:Y:S02]  /*1550*/  USHF.L.U32 UR6, UR15, 0x1f, URZ ;  /* 0x0000001f0f067899 */ /* 0x000fe400080006ff */
[----:B------:R-:W-:Y:S02]  /*1560*/  ULEA UR7, UR5, UR14, 0x3 ;  /* 0x0000000e05077291 */ /* 0x000fe4000f8e18ff */
[----:B-1----:R-:W-:Y:S02]  /*1570*/  UIADD3 UR36, UP2, UPT, UR40, 0xc0, URZ ;  /* 0x000000c028247890 */ /* 0x002fe4000ff5e0ff */
[----:B------:R-:W-:Y:S01]  /*1580*/  MOV R0, UR6 ;  /* 0x0000000600007c02 */ /* 0x000fe20008000f00 */
[----:B------:R-:W-:Y:S02]  /*1590*/  UIADD3 UR38, UP3, UPT, UR40, 0x40, URZ ;  /* 0x0000004028267890 */ /* 0x000fe4000ff7e0ff */
[----:B------:R-:W-:Y:S02]  /*15a0*/  UIADD3 UR30, UP1, UPT, UR40, 0x140, URZ ;  /* 0x00000140281e7890 */ /* 0x000fe4000ff3e0ff */
[----:B------:R1:W3:Y:S01]  /*15b0*/  SYNCS.PHASECHK.TRANS64.TRYWAIT P1, [UR7+0x28], R0 ;  /* 0x00002800ff0075a7 */ /* 0x0002e20008021107 */
[----:B------:R-:W-:-:S02]  /*15c0*/  ULEA.HI UR7, UR4, UR4, URZ, 0x1 ;  /* 0x0000000404077291 */ /* 0x000fc4000f8f08ff */
[----:B------:R-:W-:Y:S02]  /*15d0*/  UIADD3 UR22, UP0, UPT, UR40, 0x1c0, URZ ;  /* 0x000001c028167890 */ /* 0x000fe4000ff1e0ff */
[----:B------:R-:W-:Y:S02]  /*15e0*/  ULOP3.LUT UR6, UR7, 0xfffffffe, URZ, 0xc0, !UPT ;  /* 0xfffffffe07067892 */ /* 0x000fe4000f8ec0ff */
[----:B------:R-:W-:Y:S02]  /*15f0*/  USHF.R.S32.HI UR7, URZ, 0x1, UR7 ;  /* 0x00000001ff077899 */ /* 0x000fe40008011407 */
[----:B------:R-:W-:Y:S02]  /*1600*/  UISETP.NE.AND UP4, UPT, UR4, UR6, UPT ;  /* 0x000000060400728c */ /* 0x000fe4000bf85270 */
[----:B------:R-:W-:Y:S02]  /*1610*/  UIADD3 UR35, UPT, UPT, UR7, -0x1, URZ ;  /* 0xffffffff07237890 */ /* 0x000fe4000fffe0ff */
[----:B------:R-:W-:-:S02]  /*1620*/  UISETP.LT.AND UP4, UPT, UR4, URZ, UP4 ;  /* 0x000000ff0400728c */ /* 0x000fc4000a781270 */
[----:B------:R-:W-:Y:S02]  /*1630*/  ULEA UR27, UR12, UR76, 0x8 ;  /* 0x0000004c0c1b7291 */ /* 0x000fe4000f8e40ff */
[----:B------:R-:W-:Y:S02]  /*1640*/  UIADD3.X UR37, UPT, UPT, URZ, UR41, URZ, UP2, !UPT ;  /* 0x00000029ff257290 */ /* 0x000fe400097fe4ff */
[----:B------:R-:W-:Y:S02]  /*1650*/  UIADD3 UR12, UPT, UPT, UR73, UR12, UR12 ;  /* 0x0000000c490c7290 */ /* 0x000fe4000fffe00c */
[----:B------:R-:W-:Y:S02]  /*1660*/  UIADD3.X UR39, UPT, UPT, URZ, UR41, URZ, UP3, !UPT ;  /* 0x00000029ff277290 */ /* 0x000fe40009ffe4ff */
[----:B------:R-:W-:Y:S02]  /*1670*/  UIADD3.X UR31, UPT, UPT, URZ, UR41, URZ, UP1, !UPT ;  /* 0x00000029ff1f7290 */ /* 0x000fe40008ffe4ff */
[----:B------:R-:W-:-:S02]  /*1680*/  @!UP4 UIADD3 UR35, UPT, UPT, UR7, URZ, URZ ;  /* 0x000000ff0723c290 */ /* 0x000fc4000fffe0ff */
[----:B------:R-:W-:Y:S02]  /*1690*/  UIADD3.X UR23, UPT, UPT, URZ, UR41, URZ, UP0, !UPT ;  /* 0x00000029ff177290 */ /* 0x000fe400087fe4ff */
[----:B------:R-:W-:Y:S02]  /*16a0*/  UIADD3 UR20, UPT, UPT, UR35, UR35, URZ ;  /* 0x0000002323147290 */ /* 0x000fe4000fffe0ff */
[----:B------:R-:W-:Y:S02]  /*16b0*/  ULEA UR35, UR35, UR76, 0x8 ;  /* 0x0000004c23237291 */ /* 0x000fe4000f8e40ff */
[----:B------:R-:W-:Y:S02]  /*16c0*/  ULOP3.LUT UR20, UR20, UR75, URZ, 0xfc, !UPT ;  /* 0x0000004b14147292 */ /* 0x000fe4000f8efcff */
[----:B------:R-:W-:Y:S01]  /*16d0*/  UISETP.NE.AND UP2, UPT, UR75, URZ, UPT ;  /* 0x000000ff4b00728c */ /* 0x000fe2000bf45270 */
[----:B------:R-:W-:Y:S01]  /*16e0*/  UMOV UR6, URZ ;  /* 0x000000ff00067c82 */ /* 0x000fe20008000000 */
[----:B------:R-:W-:Y:S01]  /*16f0*/  UMOV UR18, URZ ;  /* 0x000000ff00127c82 */ /* 0x000fe20008000000 */
[----:B-1----:R-:W-:-:S08]  /*1700*/  UMOV UR10, URZ ;  /* 0x000000ff000a7c82 */ /* 0x002fd00008000000 */
.L_x_31:
[----:B----4-:R-:W-:Y:S02]  /*1710*/  USHF.L.U32 UR34, UR6, 0x8, URZ ;  /* 0x0000000806227899 */ /* 0x010fe400080006ff */
[----:B------:R-:W-:Y:S02]  /*1720*/  USHF.L.U32 UR19, UR6, 0x2, URZ ;  /* 0x0000000206137899 */ /* 0x000fe400080006ff */
[----:B------:R-:W-:Y:S01]  /*1730*/  ULEA UR4, UR5, UR14, 0x3 ;  /* 0x0000000e05047291 */ /* 0x000fe2000f8e18ff */
[----:B-1-3--:R-:W-:Y:S11]  /*1740*/  @P1 BRA `(.L_x_28) ;  /* 0x0000000000101947 */ /* 0x00aff60003800000 */
[----:B------:R-:W-:-:S06]  /*1750*/  USHF.L.U32 UR7, UR15, 0x1f, URZ ;  /* 0x0000001f0f077899 */ /* 0x000fcc00080006ff */
[----:B------:R-:W-:-:S04]  /*1760*/  MOV R0, UR7 ;  /* 0x0000000700007c02 */ /* 0x000fc80008000f00 */
[----:B------:R-:W1:Y:S02]  /*1770*/  SYNCS.PHASECHK.TRANS64.TRYWAIT P0, [UR4+0x28], R0 ;  /* 0x00002800ff0075a7 */ /* 0x000e640008001104 */
[----:B-1----:R-:W-:Y:S05]  /*1780*/  @!P0 BRA `(.L_x_29) ;  /* 0x0000004000308947 */ /* 0x002fea0003800000 */
.L_x_28:
[----:B------:R-:W-:Y:S05]  /*1790*/  BRA.U UP2, `(.L_x_30) ;  /* 0x00000001020c7547 */ /* 0x000fea000b800000 */
[----:B------:R-:W-:-:S13]  /*17a0*/  ELECT P0, URZ, PT ;  /* 0x0000000000ff782f */ /* 0x000fda0003800000 */
[----:B-1----:R-:W-:-:S04]  /*17b0*/  @P0 MOV R0, 0x13000 ;  /* 0x0001300000000802 */ /* 0x002fc80000000f00 */
[----:B------:R3:W-:Y:S03]  /*17c0*/  @P0 SYNCS.ARRIVE.TRANS64 RZ, [UR4], R0 ;  /* 0x00000000ffff09a7 */ /* 0x0007e60008000004 */
.L_x_30:
[----:B------:R-:W-:Y:S01]  /*17d0*/  USHF.L.U32 UR7, UR5, 0xf, URZ ;  /* 0x0000000f05077899 */ /* 0x000fe200080006ff */
[----:B------:R-:W-:Y:S01]  /*17e0*/  PLOP3.LUT P1, PT, PT, PT, PT, 0x80, 0x8 ;  /* 0x000000000008781c */ /* 0x000fe20003f2f070 */
[----:B------:R-:W-:Y:S02]  /*17f0*/  ULEA UR16, UR5, UR14, 0xb ;  /* 0x0000000e05107291 */ /* 0x000fe4000f8e58ff */
[----:B------:R-:W-:Y:S02]  /*1800*/  ULEA UR8, UR5, UR73, 0x1 ;  /* 0x0000004905087291 */ /* 0x000fe4000f8e08ff */
[----:B------:R-:W-:Y:S02]  /*1810*/  UIADD3 UR5, UPT, UPT, UR5, 0x1, URZ ;  /* 0x0000000105057890 */ /* 0x000fe4000fffe0ff */
[----:B------:R-:W-:Y:S02]  /*1820*/  UISETP.GT.U32.AND UP0, UPT, UR6, 0xe, UPT ;  /* 0x0000000e0600788c */ /* 0x000fe4000bf04070 */
[----:B------:R-:W-:-:S02]  /*1830*/  UISETP.NE.AND UP1, UPT, UR5, 0x5, UPT ;  /* 0x000000050500788c */ /* 0x000fc4000bf25270 */
[----:B------:R-:W-:Y:S02]  /*1840*/  ULOP3.LUT UR33, UR4, 0xfefffff8, URZ, 0xc0, !UPT ;  /* 0xfefffff804217892 */ /* 0x000fe4000f8ec0ff */
[----:B------:R-:W-:Y:S01]  /*1850*/  ULEA.HI.SX32 UR4, UR7, UR14, 0x1f ;  /* 0x0000000e07047291 */ /* 0x000fe2000f8ffaff */
[----:B------:R-:W-:Y:S01]  /*1860*/  PLOP3.LUT P0, PT, PT, PT, UP0, 0x80, 0x8 ;  /* 0x000000000008781c */ /* 0x000fe20003f0f008 */
[----:B------:R-:W-:Y:S02]  /*1870*/  USEL UR7, URZ, 0x1, UP1 ;  /* 0x00000001ff077887 */ /* 0x000fe40008800000 */
[----:B------:R-:W-:Y:S02]  /*1880*/  ULEA UR8, UR8, UR14, 0xb ;  /* 0x0000000e08087291 */ /* 0x000fe4000f8e58ff */
[----:B------:R-:W-:Y:S02]  /*1890*/  ULOP3.LUT UR15, UR15, UR7, URZ, 0x3c, !UPT ;  /* 0x000000070f0f7292 */ /* 0x000fe4000f8e3cff */
[----:B------:R-:W-:-:S02]  /*18a0*/  USEL UR5, UR5, URZ, UP1 ;  /* 0x000000ff05057287 */ /* 0x000fc40008800000 */
[----:B------:R-:W-:Y:S02]  /*18b0*/  UIADD3 UR32, UPT, UPT, UR4, 0x5400, URZ ;  /* 0x0000540004207890 */ /* 0x000fe4000fffe0ff */
[----:B------:R-:W-:Y:S02]  /*18c0*/  UIADD3 UR24, UPT, UPT, UR4, 0x19400, URZ ;  /* 0x0001940004187890 */ /* 0x000fe4000fffe0ff */
[----:B------:R-:W-:Y:S02]  /*18d0*/  UIADD3 UR16, UPT, UPT, UR16, 0x2d400, URZ ;  /* 0x0002d40010107890 */ /* 0x000fe4000fffe0ff */
[----:B------:R-:W-:Y:S02]  /*18e0*/  UIADD3 UR8, UPT, UPT, UR8, 0x2fc00, URZ ;  /* 0x0002fc0008087890 */ /* 0x000fe4000fffe0ff */
[----:B------:R-:W-:Y:S01]  /*18f0*/  @!UP0 USHF.L.U32 UR4, UR15, 0x1f, URZ ;  /* 0x0000001f0f048899 */ /* 0x000fe200080006ff */
[----:B------:R4:W-:Y:S01]  /*1900*/  UTMALDG.2D.2CTA [UR32], [UR38], desc[URZ] ;  /* 0x0000ff20260075b4 */ /* 0x0009e20008209000 */
[----:B------:R-:W-:Y:S01]  /*1910*/  @!UP0 ULEA UR7, UR5, UR14, 0x3 ;  /* 0x0000000e05078291 */ /* 0x000fe2000f8e18ff */
[----:B------:R-:W-:Y:S01]  /*1920*/  UMOV UR26, UR34 ;  /* 0x00000022001a7c82 */ /* 0x000fe20008000000 */
[----:B------:R-:W-:Y:S01]  /*1930*/  UMOV UR25, UR33 ;  /* 0x0000002100197c82 */ /* 0x000fe20008000000 */
[----:B------:R-:W-:Y:S01]  /*1940*/  UMOV UR17, UR33 ;  /* 0x0000002100117c82 */ /* 0x000fe20008000000 */
[----:B-1-3--:R-:W-:Y:S01]  /*1950*/  IMAD.U32 R0, RZ, RZ, UR4 ;  /* 0x00000004ff007e24 */ /* 0x00afe2000f8e00ff */
[----:B------:R-:W-:Y:S01]  /*1960*/  UMOV UR21, 0x30000 ;  /* 0x0003000000157882 */ /* 0x000fe20000000000 */
[----:B------:R-:W-:Y:S01]  /*1970*/  UMOV UR11, UR19 ;  /* 0x00000013000b7c82 */ /* 0x000fe20008000000 */
[----:B------:R-:W-:Y:S01]  /*1980*/  UMOV UR13, UR28 ;  /* 0x0000001c000d7c82 */ /* 0x000fe20008000000 */
[----:B------:R-:W-:Y:S01]  /*1990*/  UMOV UR9, UR33 ;  /* 0x0000002100097c82 */ /* 0x000fe20008000000 */
[----:B------:R4:W-:Y:S01]  /*19a0*/  UTMALDG.3D.2CTA [UR24], [UR36], desc[URZ] ;  /* 0x0000ff18240075b4 */ /* 0x0009e20008211000 */
[----:B------:R-:W-:-:S04]  /*19b0*/  UIADD3 UR4, UPT, UPT, UR6, 0x1, URZ ;  /* 0x0000000106047890 */ /* 0x000fc8000fffe0ff */
[----:B------:R-:W-:Y:S01]  /*19c0*/  UISETP.NE.AND UP0, UPT, UR4, 0x10, UPT ;  /* 0x000000100400788c */ /* 0x000fe2000bf05270 */
[----:B------:R4:W-:Y:S02]  /*19d0*/  UTMALDG.3D.2CTA [UR16], [UR30], desc[URZ] ;  /* 0x0000ff101e0075b4 */ /* 0x0009e40008211000 */
[----:B------:R-:W-:Y:S01]  /*19e0*/  UMOV UR6, UR4 ;  /* 0x0000000400067c82 */ /* 0x000fe20008000000 */
[----:B------:R4:W-:Y:S01]  /*19f0*/  UTMALDG.4D.MULTICAST.2CTA [UR8], [UR22], UR21, desc[URZ] ;  /* 0x0000ff08160073b4 */ /* 0x0009e20008219815 */
[----:B------:R4:W1:Y:S04]  /*1a00*/  @!P0 SYNCS.PHASECHK.TRANS64.TRYWAIT P1, [UR7+0x28], R0 ;  /* 0x00002800ff0085a7 */ /* 0x0008680008021107 */
[----:B------:R-:W-:Y:S05]  /*1a10*/  BRA.U UP0, `(.L_x_31) ;  /* 0xfffffffd003c7547 */ /* 0x000fea000b83ffff */
[----:B--2---:R-:W-:Y:S02]  /*1a20*/  LEA R3, R8, UR14, 0x3 ;  /* 0x0000000e08037c11 */ /* 0x004fe4000f8e18ff */
[----:B------:R-:W-:-:S04]  /*1a30*/  SHF.L.U32 R4, R2, 0x1f, RZ ;  /* 0x0000001f02047819 */ /* 0x000fc800000006ff */
[----:B------:R-:W2:Y:S02]  /*1a40*/  SYNCS.PHASECHK.TRANS64.TRYWAIT P0, [R3+URZ+0x60], R4 ;  /* 0x00006004030075a7 */ /* 0x000ea400080011ff */
[----:B--2---:R-:W-:Y:S05]  /*1a50*/  @!P0 BRA `(.L_x_32) ;  /* 0x0000003c009c8947 */ /* 0x004fea0003800000 */
.L_x_96:
[C---:B------:R-:W-:Y:S01]  /*1a60*/  LEA R4, R8.reuse, UR14, 0x4 ;  /* 0x0000000e08047c11 */ /* 0x040fe2000f8e20ff */
[----:B------:R-:W-:Y:S02]  /*1a70*/  VIADD R8, R8, 0x1 ;  /* 0x0000000108087836 */ /* 0x000fe40000000000 */
[----:B----4-:R-:W-:-:S03]  /*1a80*/  IMAD.MOV.U32 R0, RZ, RZ, 0x1 ;  /* 0x00000001ff007424 */ /* 0x010fc600078e00ff */
[----:B--2---:R-:W2:Y:S01]  /*1a90*/  LDS.128 R4, [R4+0x34c10] ;  /* 0x034c100004047984 */ /* 0x004ea20000000c00 */
[C---:B-1----:R-:W-:Y:S01]  /*1aa0*/  ISETP.NE.AND P1, PT, R8.reuse, 0x2, PT ;  /* 0x000000020800780c */ /* 0x042fe20003f25270 */
[----:B------:R1:W-:Y:S06]  /*1ab0*/  MEMBAR.ALL.CTA ;  /* 0x0000000000007992 */ /* 0x0003ec0000008000 */
[----:B-1----:R-:W1:Y:S01]  /*1ac0*/  FENCE.VIEW.ASYNC.S ;  /* 0x00000000000073c6 */ /* 0x002e620000000000 */
[----:B------:R-:W-:Y:S01]  /*1ad0*/  SEL R8, R8, RZ, P1 ;  /* 0x000000ff08087207 */ /* 0x000fe20000800000 */
[----:B-1----:R1:W-:Y:S01]  /*1ae0*/  SYNCS.ARRIVE.TRANS64.ART0 RZ, [R3+URZ+0x70], R0 ;  /* 0x0000700003ff79a7 */ /* 0x0023e200085000ff */
[----:B--2---:R-:W-:-:S02]  /*1af0*/  ISETP.NE.AND P0, PT, R7, 0x1, PT ;  /* 0x000000010700780c */ /* 0x004fc40003f05270 */
[----:B------:R-:W-:Y:S02]  /*1b00*/  R2UR UR4, R4 ;  /* 0x00000000040472ca */ /* 0x000fe400000e0000 */
[----:B------:R-:W-:Y:S02]  /*1b10*/  R2UR UR12, R5 ;  /* 0x00000000050c72ca */ /* 0x000fe400000e0000 */
[----:B------:R-:W-:Y:S02]  /*1b20*/  R2UR UR28, R6 ;  /* 0x00000000061c72ca */ /* 0x000fe400000e0000 */
[----:B-1----:R-:W-:-:S04]  /*1b30*/  SEL R3, RZ, 0x1, P1 ;  /* 0x00000001ff037807 */ /* 0x002fc80000800000 */
[----:B------:R-:W-:Y:S01]  /*1b40*/  LOP3.LUT R2, R2, R3, RZ, 0x3c, !PT ;  /* 0x0000000302027212 */ /* 0x000fe200078e3cff */
[----:B------:R-:W-:Y:S08]  /*1b50*/  @!P0 BRA `(.L_x_33) ;  /* 0xfffffff8007c8947 */ /* 0x000ff0000383ffff */
.L_x_27:
[----:B------:R-:W-:Y:S02]  /*1b60*/  UIADD3 UR4, UPT, UPT, UR5, 0x2, URZ ;  /* 0x0000000205047890 */ /* 0x000fe4000fffe0ff */
[----:B------:R-:W-:-:S04]  /*1b70*/  UISETP.NE.AND UP0, UPT, UR5, 0x4, UPT ;  /* 0x000000040500788c */ /* 0x000fc8000bf05270 */
[----:B------:R-:W-:-:S04]  /*1b80*/  USEL UR4, UR4, 0x1, UP0 ;  /* 0x0000000104047887 */ /* 0x000fc80008000000 */
[----:B------:R-:W-:Y:S02]  /*1b90*/  UIADD3 UR6, UPT, UPT, UR4, 0x1, URZ ;  /* 0x0000000104067890 */ /* 0x000fe4000fffe0ff */
[----:B------:R-:W-:-:S04]  /*1ba0*/  UISETP.NE.AND UP1, UPT, UR4, 0x5, UPT ;  /* 0x000000050400788c */ /* 0x000fc8000bf25270 */
[----:B------:R-:W-:Y:S02]  /*1bb0*/  USEL UR4, UR6, 0x1, UP1 ;  /* 0x0000000106047887 */ /* 0x000fe40008800000 */
[----:B------:R-:W-:Y:S02]  /*1bc0*/  UISETP.EQ.XOR UP1, UPT, UR5, 0x4, !UP1 ;  /* 0x000000040500788c */ /* 0x000fe4000cf22a70 */
[----:B------:R-:W-:Y:S02]  /*1bd0*/  UIADD3 UR5, UPT, UPT, UR4, 0x1, URZ ;  /* 0x0000000104057890 */ /* 0x000fe4000fffe0ff */
[----:B------:R-:W-:Y:S02]  /*1be0*/  UISETP.NE.AND UP0, UPT, UR4, 0x5, UPT ;  /* 0x000000050400788c */ /* 0x000fe4000bf05270 */
[----:B------:R-:W-:Y:S02]  /*1bf0*/  UISETP.EQ.XOR UP1, UPT, UR4, 0x5, UP1 ;  /* 0x000000050400788c */ /* 0x000fe40008f22a70 */
[----:B------:R-:W-:-:S04]  /*1c00*/  USEL UR4, UR5, 0x1, UP0 ;  /* 0x0000000105047887 */ /* 0x000fc80008000000 */
[----:B------:R-:W-:Y:S02]  /*1c10*/  UISETP.EQ.XOR UP1, UPT, UR4, 0x5, UP1 ;  /* 0x000000050400788c */ /* 0x000fe40008f22a70 */
[----:B------:R-:W-:Y:S02]  /*1c20*/  UISETP.NE.AND UP0, UPT, UR4, 0x5, UPT ;  /* 0x000000050400788c */ /* 0x000fe4000bf05270 */
[----:B------:R-:W-:Y:S02]  /*1c30*/  USEL UR5, URZ, 0x1, !UP1 ;  /* 0x00000001ff057887 */ /* 0x000fe4000c800000 */
[----:B------:R-:W-:Y:S02]  /*1c40*/  USEL UR4, UR4, URZ, UP0 ;  /* 0x000000ff04047287 */ /* 0x000fe40008000000 */
[----:B------:R-:W-:Y:S02]  /*1c50*/  ULOP3.LUT UR5, UR15, UR5, URZ, 0x3c, !UPT ;  /* 0x000000050f057292 */ /* 0x000fe4000f8e3cff */
[----:B------:R-:W-:-:S02]  /*1c60*/  ULEA UR4, UR4, UR14, 0x3 ;  /* 0x0000000e04047291 */ /* 0x000fc4000f8e18ff */
[----:B------:R-:W-:Y:S02]  /*1c70*/  USHF.L.U32 UR5, UR5, 0x1f, URZ ;  /* 0x0000001f05057899 */ /* 0x000fe400080006ff */
[----:B------:R-:W-:-:S04]  /*1c80*/  UISETP.NE.AND UP0, UPT, UR75, URZ, UPT ;  /* 0x000000ff4b00728c */ /* 0x000fc8000bf05270 */
[----:B------:R-:W-:-:S04]  /*1c90*/  MOV R0, UR5 ;  /* 0x0000000500007c02 */ /* 0x000fc80008000f00 */
[----:B------:R-:W1:Y:S02]  /*1ca0*/  SYNCS.PHASECHK.TRANS64.TRYWAIT P0, [UR4+0x28], R0 ;  /* 0x00002800ff0075a7 */ /* 0x000e640008001104 */
[----:B-1----:R-:W-:Y:S05]  /*1cb0*/  @!P0 BRA `(.L_x_34) ;  /* 0x0000003c001c8947 */ /* 0x002fea0003800000 */
.L_x_98:
[----:B------:R-:W-:Y:S05]  /*1cc0*/  BRA.U UP0, `(.L_x_25) ;  /* 0x00000001000c7547 */ /* 0x000fea000b800000 */
[----:B------:R-:W-:-:S13]  /*1cd0*/  ELECT P0, URZ, PT ;  /* 0x0000000000ff782f */ /* 0x000fda0003800000 */
[----:B-1----:R-:W-:-:S04]  /*1ce0*/  @P0 MOV R0, 0x13000 ;  /* 0x0001300000000802 */ /* 0x002fc80000000f00 */
[----:B------:R3:W-:Y:S03]  /*1cf0*/  @P0 SYNCS.ARRIVE.TRANS64 RZ, [UR4], R0 ;  /* 0x00000000ffff09a7 */ /* 0x0007e60008000004 */
.L_x_25:
[----:B------:R-:W-:-:S13]  /*1d00*/  ISETP.NE.AND P0, PT, R124, 0x4, PT ;  /* 0x000000047c00780c */ /* 0x000fda0003f05270 */
[----:B------:R-:W-:Y:S05]  /*1d10*/  @P0 BRA `(.L_x_35) ;  /* 0x0000000c00940947 */ /* 0x000fea0003800000 */
[----:B------:R-:W4:Y:S01]  /*1d20*/  S2UR UR51, SR_CgaCtaId ;  /* 0x00000000003379c3 */ /* 0x000f220000008800 */
[----:B------:R-:W-:Y:S01]  /*1d30*/  NOP ;  /* 0x0000000000007918 */ /* 0x000fe20000000000 */
[----:B------:R-:W-:Y:S02]  /*1d40*/  UMOV UR4, 0x400 ;  /* 0x0000040000047882 */ /* 0x000fe40000000000 */
[----:B----4-:R-:W-:-:S04]  /*1d50*/  ULEA UR51, UR51, UR4, 0x18 ;  /* 0x0000000433337291 */ /* 0x010fc8000f8ec0ff */
[----:B------:R-:W-:Y:S06]  /*1d60*/  BAR.SYNC.DEFER_BLOCKING 0x3, 0xa0 ;  /* 0x00c2800000007b1d */ /* 0x000fec0000010000 */
[----:B-1-3--:R-:W1:Y:S01]  /*1d70*/  LDS R0, [UR51+0x88] ;  /* 0x00008833ff007984 */ /* 0x00ae620008000800 */
[----:B------:R-:W3:Y:S02]  /*1d80*/  SYNCS.PHASECHK.TRANS64.TRYWAIT P0, [UR51+0x60], RZ ;  /* 0x000060ffff0075a7 */ /* 0x000ee40008001133 */
[----:B-1-3--:R-:W-:Y:S05]  /*1d90*/  @!P0 BRA `(.L_x_36) ;  /* 0x0000003c00048947 */ /* 0x00afea0003800000 */
.L_x_100:
[----:B--2---:R-:W2:Y:S01]  /*1da0*/  LDS R3, [UR51+0x34c1c] ;  /* 0x034c1c33ff037984 */ /* 0x004ea20008000800 */
[----:B-1----:R-:W-:Y:S01]  /*1db0*/  IMAD.MOV.U32 R2, RZ, RZ, 0x1 ;  /* 0x00000001ff027424 */ /* 0x002fe200078e00ff */
[----:B------:R-:W-:Y:S01]  /*1dc0*/  R2UR UR12, R0 ;  /* 0x00000000000c72ca */ /* 0x000fe200000e0000 */
[----:B------:R-:W-:Y:S01]  /*1dd0*/  UMOV UR17, 0x1 ;  /* 0x0000000100117882 */ /* 0x000fe20000000000 */
[----:B------:R1:W-:Y:S06]  /*1de0*/  MEMBAR.ALL.CTA ;  /* 0x0000000000007992 */ /* 0x0003ec0000008000 */
[----:B-1----:R-:W1:Y:S01]  /*1df0*/  FENCE.VIEW.ASYNC.S ;  /* 0x00000000000073c6 */ /* 0x002e620000000000 */
[----:B------:R-:W-:Y:S01]  /*1e00*/  UMOV UR74, 0x1 ;  /* 0x00000001004a7882 */ /* 0x000fe20000000000 */
[----:B-1----:R1:W-:Y:S01]  /*1e10*/  SYNCS.ARRIVE.TRANS64.ART0 RZ, [UR51+0x70], R2 ;  /* 0x00007002ffff79a7 */ /* 0x0023e20008500033 */
[----:B--2---:R-:W-:-:S13]  /*1e20*/  ISETP.NE.AND P0, PT, R3, 0x1, PT ;  /* 0x000000010300780c */ /* 0x004fda0003f05270 */
[----:B-1----:R-:W-:Y:S05]  /*1e30*/  @P0 BRA `(.L_x_37) ;  /* 0x0000000c00100947 */ /* 0x002fea0003800000 */
[----:B------:R-:W-:Y:S01]  /*1e40*/  UIADD3 UR7, UPT, UPT, UR51, 0x2fc00, URZ ;  /* 0x0002fc0033077890 */ /* 0x000fe2000fffe0ff */
[----:B------:R-:W-:Y:S01]  /*1e50*/  HFMA2 R5, -RZ, RZ, 0, 5.9604644775390625e-08 ;  /* 0x00000001ff057431 */ /* 0x000fe200000001ff */
[----:B------:R-:W-:Y:S01]  /*1e60*/  UIADD3 UR6, UPT, UPT, UR51, 0x2d400, URZ ;  /* 0x0002d40033067890 */ /* 0x000fe2000fffe0ff */
[----:B------:R-:W-:Y:S01]  /*1e70*/  MOV R4, RZ ;  /* 0x000000ff00047202 */ /* 0x000fe20000000f00 */
[----:B------:R-:W-:Y:S02]  /*1e80*/  UIADD3 UR4, UPT, UPT, UR51, 0x19400, URZ ;  /* 0x0001940033047890 */ /* 0x000fe4000fffe0ff */
[----:B------:R-:W-:Y:S02]  /*1e90*/  UIADD3 UR68, UPT, UPT, UR12, 0x1d0, URZ ;  /* 0x000001d00c447890 */ /* 0x000fe4000fffe0ff */
[----:B------:R-:W-:Y:S02]  /*1ea0*/  UIADD3 UR66, UPT, UPT, UR12, 0x1d4, URZ ;  /* 0x000001d40c427890 */ /* 0x000fe4000fffe0ff */
[----:B------:R-:W-:-:S02]  /*1eb0*/  UIADD3 UR62, UPT, UPT, UR12, 0x1dc, URZ ;  /* 0x000001dc0c3e7890 */ /* 0x000fc4000fffe0ff */
[----:B------:R-:W-:Y:S02]  /*1ec0*/  UIADD3 UR5, UPT, UPT, UR51, 0x5400, URZ ;  /* 0x0000540033057890 */ /* 0x000fe4000fffe0ff */
[----:B------:R-:W-:Y:S02]  /*1ed0*/  UIADD3 UR64, UPT, UPT, UR12, 0x1d8, URZ ;  /* 0x000001d80c407890 */ /* 0x000fe4000fffe0ff */
[----:B------:R-:W-:Y:S02]  /*1ee0*/  USHF.R.U32.HI UR11, URZ, 0x4, UR7 ;  /* 0x00000004ff0b7899 */ /* 0x000fe40008011607 */
[----:B------:R-:W-:Y:S02]  /*1ef0*/  USHF.R.U32.HI UR10, URZ, 0x4, UR6 ;  /* 0x00000004ff0a7899 */ /* 0x000fe40008011606 */
[----:B------:R-:W-:Y:S02]  /*1f00*/  USHF.R.U32.HI UR8, URZ, 0x4, UR4 ;  /* 0x00000004ff087899 */ /* 0x000fe40008011604 */
[----:B------:R-:W-:-:S02]  /*1f10*/  UIADD3 UR69, UPT, UPT, UR12, 0x1e0, URZ ;  /* 0x000001e00c457890 */ /* 0x000fc4000fffe0ff */
[----:B------:R-:W-:Y:S02]  /*1f20*/  UIADD3 UR67, UPT, UPT, UR12, 0x1e8, URZ ;  /* 0x000001e80c437890 */ /* 0x000fe4000fffe0ff */
[----:B------:R-:W-:Y:S02]  /*1f30*/  UIADD3 UR63, UPT, UPT, UR12, 0x1f8, URZ ;  /* 0x000001f80c3f7890 */ /* 0x000fe4000fffe0ff */
[----:B------:R-:W-:Y:S02]  /*1f40*/  USHF.R.U32.HI UR7, URZ, 0x1, UR68 ;  /* 0x00000001ff077899 */ /* 0x000fe40008011644 */
[----:B------:R-:W-:Y:S02]  /*1f50*/  USHF.R.U32.HI UR6, URZ, 0x1, UR66 ;  /* 0x00000001ff067899 */ /* 0x000fe40008011642 */
[----:B------:R-:W-:Y:S02]  /*1f60*/  USHF.R.U32.HI UR4, URZ, 0x1, UR62 ;  /* 0x00000001ff047899 */ /* 0x000fe4000801163e */
[----:B------:R-:W-:Y:S01]  /*1f70*/  USHF.R.U32.HI UR9, URZ, 0x4, UR5 ;  /* 0x00000004ff097899 */ /* 0x000fe20008011605 */
[----:B------:R-:W-:Y:S01]  /*1f80*/  UMOV UR54, 0x10c02480 ;  /* 0x10c0248000367882 */ /* 0x000fe20000000000 */
[----:B------:R-:W-:-:S02]  /*1f90*/  UIADD3 UR65, UPT, UPT, UR12, 0x1f0, URZ ;  /* 0x000001f00c417890 */ /* 0x000fc4000fffe0ff */
[----:B------:R-:W-:Y:S02]  /*1fa0*/  USHF.R.U32.HI UR5, URZ, 0x1, UR64 ;  /* 0x00000001ff057899 */ /* 0x000fe40008011640 */
[----:B------:R-:W-:Y:S02]  /*1fb0*/  USEL UR13, URZ, 0x4000, UP6 ;  /* 0x00004000ff0d7887 */ /* 0x000fe4000b000000 */
[----:B------:R-:W-:Y:S02]  /*1fc0*/  USHF.R.U32.HI UR60, URZ, 0x1a, UR69 ;  /* 0x0000001aff3c7899 */ /* 0x000fe40008011645 */
[----:B------:R-:W-:Y:S02]  /*1fd0*/  USHF.R.U32.HI UR58, URZ, 0x1a, UR67 ;  /* 0x0000001aff3a7899 */ /* 0x000fe40008011643 */
[----:B------:R-:W-:Y:S02]  /*1fe0*/  USHF.R.U32.HI UR16, URZ, 0x1a, UR63 ;  /* 0x0000001aff107899 */ /* 0x000fe4000801163f */
[----:B------:R-:W-:-:S02]  /*1ff0*/  USEL UR54, UR54, 0x10c00480, !UP5 ;  /* 0x10c0048036367887 */ /* 0x000fc4000e800000 */
[----:B------:R-:W-:Y:S02]  /*2000*/  ULOP3.LUT UR7, UR7, 0x60000000, URZ, 0xc0, !UPT ;  /* 0x6000000007077892 */ /* 0x000fe4000f8ec0ff */
[----:B------:R-:W-:Y:S02]  /*2010*/  ULOP3.LUT UR6, UR6, 0x60000000, URZ, 0xc0, !UPT ;  /* 0x6000000006067892 */ /* 0x000fe4000f8ec0ff */
[----:B------:R-:W-:Y:S02]  /*2020*/  ULOP3.LUT UR4, UR4, 0x60000000, URZ, 0xc0, !UPT ;  /* 0x6000000004047892 */ /* 0x000fe4000f8ec0ff */
[----:B------:R-:W-:Y:S02]  /*2030*/  USHF.R.U32.HI UR15, URZ, 0x1a, UR65 ;  /* 0x0000001aff0f7899 */ /* 0x000fe40008011641 */
[----:B------:R-:W-:Y:S02]  /*2040*/  ULOP3.LUT UR5, UR5, 0x60000000, URZ, 0xc0, !UPT ;  /* 0x6000000005057892 */ /* 0x000fe4000f8ec0ff */
[----:B------:R-:W-:-:S02]  /*2050*/  ULOP3.LUT UR72, UR73, 0x1, URZ, 0x3c, !UPT ;  /* 0x0000000149487892 */ /* 0x000fc4000f8e3cff */
[----:B------:R-:W-:Y:S02]  /*2060*/  UIADD3 UR54, UPT, UPT, UR13, UR54, URZ ;  /* 0x000000360d367290 */ /* 0x000fe4000fffe0ff */
[----:B------:R-:W-:Y:S02]  /*2070*/  ULOP3.LUT UR60, UR7, 0x30, UR60, 0xf8, !UPT ;  /* 0x00000030073c7892 */ /* 0x000fe4000f8ef83c */
[----:B------:R-:W-:Y:S02]  /*2080*/  ULOP3.LUT UR58, UR6, 0x30, UR58, 0xf8, !UPT ;  /* 0x00000030063a7892 */ /* 0x000fe4000f8ef83a */
[----:B------:R-:W-:Y:S02]  /*2090*/  ULOP3.LUT UR4, UR4, 0x30, UR16, 0xf8, !UPT ;  /* 0x0000003004047892 */ /* 0x000fe4000f8ef810 */
[----:B------:R-:W-:Y:S02]  /*20a0*/  ULOP3.LUT UR5, UR5, 0x30, UR15, 0xf8, !UPT ;  /* 0x0000003005057892 */ /* 0x000fe4000f8ef80f */
[----:B------:R-:W-:-:S02]  /*20b0*/  USHF.L.U32 UR14, UR17, UR73, URZ ;  /* 0x00000049110e7299 */ /* 0x000fc400080006ff */
[----:B------:R-:W-:Y:S02]  /*20c0*/  USHF.L.U32 UR72, UR17, UR72, URZ ;  /* 0x0000004811487299 */ /* 0x000fe400080006ff */
[----:B------:R-:W-:Y:S02]  /*20d0*/  ULOP3.LUT UR11, UR11, 0x3fc0, URZ, 0xc0, !UPT ;  /* 0x00003fc00b0b7892 */ /* 0x000fe4000f8ec0ff */
[----:B------:R-:W-:Y:S02]  /*20e0*/  ULOP3.LUT UR10, UR10, 0x3fc0, URZ, 0xc0, !UPT ;  /* 0x00003fc00a0a7892 */ /* 0x000fe4000f8ec0ff */
[----:B------:R-:W-:Y:S02]  /*20f0*/  ULOP3.LUT UR9, UR9, 0x3fc0, URZ, 0xc0, !UPT ;  /* 0x00003fc009097892 */ /* 0x000fe4000f8ec0ff */
[----:B------:R-:W-:Y:S02]  /*2100*/  ULOP3.LUT UR8, UR8, 0x3fc0, URZ, 0xc0, !UPT ;  /* 0x00003fc008087892 */ /* 0x000fe4000f8ec0ff */
[----:B------:R-:W-:-:S02]  /*2110*/  ULOP3.LUT UR61, UR60, UR54, URZ, 0xfc, !UPT ;  /* 0x000000363c3d7292 */ /* 0x000fc4000f8efcff */
[----:B------:R-:W-:Y:S02]  /*2120*/  ULOP3.LUT UR59, UR58, UR54, URZ, 0xfc, !UPT ;  /* 0x000000363a3b7292 */ /* 0x000fe4000f8efcff */
[----:B------:R-:W-:Y:S02]  /*2130*/  ULOP3.LUT UR57, UR5, UR54, URZ, 0xfc, !UPT ;  /* 0x0000003605397292 */ /* 0x000fe4000f8efcff */
[----:B------:R-:W-:Y:S02]  /*2140*/  ULOP3.LUT UR55, UR4, UR54, URZ, 0xfc, !UPT ;  /* 0x0000003604377292 */ /* 0x000fe4000f8efcff */
[----:B------:R-:W-:Y:S02]  /*2150*/  UISETP.NE.AND UP0, UPT, UR75, URZ, UPT ;  /* 0x000000ff4b00728c */ /* 0x000fe4000bf05270 */
[----:B------:R-:W-:Y:S02]  /*2160*/  UIADD3 UR77, UPT, UPT, UR51, 0x50, URZ ;  /* 0x00000050334d7890 */ /* 0x000fe4000fffe0ff */
[----:B------:R-:W-:-:S02]  /*2170*/  ULOP3.LUT UR72, UR72, 0xffff, UR14, 0xc8, !UPT ;  /* 0x0000ffff48487892 */ /* 0x000fc4000f8ec80e */
[----:B------:R-:W-:Y:S02]  /*2180*/  ULOP3.LUT UR70, UR11, 0x10000, URZ, 0xfc, !UPT ;  /* 0x000100000b467892 */ /* 0x000fe4000f8efcff */
[----:B------:R-:W-:Y:S02]  /*2190*/  ULOP3.LUT UR71, UR10, 0x10000, URZ, 0xfc, !UPT ;  /* 0x000100000a477892 */ /* 0x000fe4000f8efcff */
[----:B------:R-:W-:Y:S02]  /*21a0*/  ULOP3.LUT UR48, UR9, 0x10000, URZ, 0xfc, !UPT ;  /* 0x0001000009307892 */ /* 0x000fe4000f8efcff */
[----:B------:R-:W-:Y:S02]  /*21b0*/  ULOP3.LUT UR49, UR8, 0x10000, URZ, 0xfc, !UPT ;  /* 0x0001000008317892 */ /* 0x000fe4000f8efcff */
[----:B------:R-:W-:Y:S01]  /*21c0*/  UISETP.NE.AND UP1, UPT, UR75, URZ, UPT ;  /* 0x000000ff4b00728c */ /* 0x000fe2000bf25270 */
[----:B------:R-:W-:Y:S01]  /*21d0*/  UMOV UR4, 0x1 ;  /* 0x0000000100047882 */ /* 0x000fe20000000000 */
[----:B------:R-:W-:Y:S01]  /*21e0*/  UMOV UR40, URZ ;  /* 0x000000ff00287c82 */ /* 0x000fe20008000000 */
[----:B------:R-:W-:Y:S01]  /*21f0*/  UMOV UR13, URZ ;  /* 0x000000ff000d7c82 */ /* 0x000fe20008000000 */
[----:B------:R-:W-:Y:S01]  /*2200*/  UMOV UR60, URZ ;  /* 0x000000ff003c7c82 */ /* 0x000fe20008000000 */
[----:B------:R-:W-:Y:S01]  /*2210*/  UMOV UR58, URZ ;  /* 0x000000ff003a7c82 */ /* 0x000fe20008000000 */
[----:B------:R-:W-:Y:S01]  /*2220*/  UMOV UR56, URZ ;  /* 0x000000ff00387c82 */ /* 0x000fe20008000000 */
[----:B------:R-:W-:-:S05]  /*2230*/  UMOV UR54, URZ ;  /* 0x000000ff00367c82 */ /* 0x000fca0008000000 */
.L_x_46:
[----:B------:R-:W-:Y:S01]  /*2240*/  PLOP3.LUT P0, PT, PT, PT, UP0, 0x80, 0x8 ;  /* 0x000000000008781c */ /* 0x000fe20003f0f008 */
[----:B------:R-:W-:Y:S01]  /*2250*/  @!UP0 USHF.L.U32 UR6, UR40, 0x1f, URZ ;  /* 0x0000001f28068899 */ /* 0x000fe200080006ff */
[----:B---3--:R-:W-:Y:S01]  /*2260*/  PLOP3.LUT P3, PT, PT, PT, PT, 0x80, 0x8 ;  /* 0x000000000008781c */ /* 0x008fe20003f6f070 */
[----:B------:R-:W-:Y:S01]  /*2270*/  @!UP0 ULEA UR7, UR13, UR51, 0x3 ;  /* 0x000000330d078291 */ /* 0x000fe2000f8e18ff */
[----:B------:R-:W-:Y:S01]  /*2280*/  PLOP3.LUT P2, PT, PT, PT, PT, 0x8, 0x80 ;  /* 0x000000000080781c */ /* 0x000fe20003f4e170 */
[----:B------:R-:W-:Y:S02]  /*2290*/  @!UP0 USHF.L.U32 UR5, UR4, 0x1f, URZ ;  /* 0x0000001f04058899 */ /* 0x000fe400080006ff */
[----:B----4-:R-:W-:Y:S01]  /*22a0*/  IMAD.U32 R2, RZ, RZ, UR6 ;  /* 0x00000006ff027e24 */ /* 0x010fe2000f8e00ff */
[----:B------:R-:W-:Y:S02]  /*22b0*/  ULOP3.LUT UR74, UR4, 0x1, URZ, 0x3c, !UPT ;  /* 0x00000001044a7892 */ /* 0x000fe4000f8e3cff */
[----:B------:R-:W-:Y:S01]  /*22c0*/  UPLOP3.LUT UP4, UPT, UPT, UPT, UPT, 0x40, 0x4 ;  /* 0x000000000004789c */ /* 0x000fe20003f8e870 */
[----:B------:R-:W-:Y:S01]  /*22d0*/  IMAD.U32 R0, RZ, RZ, UR5 ;  /* 0x00000005ff007e24 */ /* 0x000fe2000f8e00ff */
[----:B------:R-:W-:-:S02]  /*22e0*/  UIMAD UR41, UR74, 0xd0, UR12 ;  /* 0x000000d04a2978a4 */ /* 0x000fc4000f8e020c */
[----:B------:R1:W2:Y:S01]  /*22f0*/  @!P0 SYNCS.PHASECHK.TRANS64.TRYWAIT P3, [UR7], R2 ;  /* 0x00000002ff0085a7 */ /* 0x0002a20008061107 */
[----:B------:R-:W3:Y:S02]  /*2300*/  @!P0 SYNCS.PHASECHK.TRANS64.TRYWAIT P1, [UR51+0x58], R0 ;  /* 0x00005800ff0085a7 */ /* 0x000ee40008021133 */
[----:B---3--:R-:W-:-:S13]  /*2310*/  @!P0 PLOP3.LUT P2, PT, P1, PT, PT, 0x8, 0x80 ;  /* 0x000000000080881c */ /* 0x008fda0000f4e170 */
[----:B-12---:R-:W-:Y:S05]  /*2320*/  @!P2 BRA `(.L_x_38) ;  /* 0x000000000010a947 */ /* 0x006fea0003800000 */
[----:B------:R-:W-:-:S06]  /*2330*/  USHF.L.U32 UR4, UR4, 0x1f, URZ ;  /* 0x0000001f04047899 */ /* 0x000fcc00080006ff */
[----:B------:R-:W-:-:S04]  /*2340*/  MOV R0, UR4 ;  /* 0x0000000400007c02 */ /* 0x000fc80008000f00 */
[----:B------:R-:W1:Y:S02]  /*2350*/  SYNCS.PHASECHK.TRANS64.TRYWAIT P0, [UR51+0x58], R0 ;  /* 0x00005800ff0075a7 */ /* 0x000e640008001133 */
[----:B-1----:R-:W-:Y:S05]  /*2360*/  @!P0 BRA `(.L_x_39) ;  /* 0x0000003400a88947 */ /* 0x002fea0003800000 */
.L_x_38:
[----:B------:R-:W-:Y:S01]  /*2370*/  UMOV UR50, URZ ;  /* 0x000000ff00327c82 */ /* 0x000fe20008000000 */
.L_x_43:
[----:B--23--:R-:W-:Y:S05]  /*2380*/  BRA.U UP0, `(.L_x_40) ;  /* 0x0000000500147547 */ /* 0x00cfea000b800000 */
[----:B------:R-:W-:Y:S02]  /*2390*/  USHF.L.U32 UR5, UR13, 0xa, URZ ;  /* 0x0000000a0d057899 */ /* 0x000fe400080006ff */
[----:B------:R-:W-:Y:S02]  /*23a0*/  ULEA UR6, UR13, UR71, 0x7 ;  /* 0x000000470d067291 */ /* 0x000fe4000f8e38ff */
[----:B------:R-:W-:Y:S02]  /*23b0*/  UIADD3 UR9, UPT, UPT, UR5, 0x6, URZ ;  /* 0x0000000605097890 */ /* 0x000fe4000fffe0ff */
[----:B------:R-:W-:Y:S02]  /*23c0*/  ULEA UR4, UR13, UR70, 0x8 ;  /* 0x000000460d047291 */ /* 0x000fe4000f8e40ff */
[----:B------:R-:W-:Y:S02]  /*23d0*/  ULEA UR38, UR13, UR51, 0x3 ;  /* 0x000000330d267291 */ /* 0x000fe4000f8e18ff */
[----:B------:R-:W-:Y:S02]  /*23e0*/  UIADD3 UR16, UPT, UPT, UR5, UR49, URZ ;  /* 0x0000003105107290 */ /* 0x000fe4000fffe0ff */
[----:B------:R-:W-:Y:S02]  /*23f0*/  UIADD3 UR14, UPT, UPT, UR5, UR48, URZ ;  /* 0x00000030050e7290 */ /* 0x000fe4000fffe0ff */
[----:B------:R-:W-:Y:S02]  /*2400*/  UIADD3 UR10, UPT, UPT, UR49, 0x2, UR5 ;  /* 0x00000002310a7890 */ /* 0x000fe4000fffe005 */
[----:B------:R-:W-:Y:S02]  /*2410*/  UIADD3 UR8, UPT, UPT, UR48, 0x2, UR5 ;  /* 0x0000000230087890 */ /* 0x000fe4000fffe005 */
[----:B------:R-:W-:Y:S02]  /*2420*/  UIADD3 UR46, UPT, UPT, UR49, 0x4, UR5 ;  /* 0x00000004312e7890 */ /* 0x000fe4000fffe005 */
[----:B------:R-:W-:Y:S02]  /*2430*/  UIADD3 UR44, UPT, UPT, UR48, 0x4, UR5 ;  /* 0x00000004302c7890 */ /* 0x000fe4000fffe005 */
[----:B------:R-:W-:Y:S02]  /*2440*/  UIADD3 UR42, UPT, UPT, UR9, UR49, URZ ;  /* 0x00000031092a7290 */ /* 0x000fe4000fffe0ff */
[----:B------:R-:W-:Y:S02]  /*2450*/  UIADD3 UR52, UPT, UPT, UR9, UR48, URZ ;  /* 0x0000003009347290 */ /* 0x000fe4000fffe0ff */
[----:B------:R-:W-:Y:S02]  /*2460*/  UIADD3 UR36, UPT, UPT, UR6, 0x20, URZ ;  /* 0x0000002006247890 */ /* 0x000fe4000fffe0ff */
        /* <DEDUP_REMOVED lines=9> */
[----:B------:R-:W-:Y:S01]  /*2500*/  UIADD3 UR53, UPT, UPT, UR38, 0x28, URZ ;  /* 0x0000002826357890 */ /* 0x000fe2000fffe0ff */
[----:B------:R-:W-:Y:S01]  /*2510*/  UMOV UR7, 0x4008 ;  /* 0x0000400800077882 */ /* 0x000fe20000000000 */
        /* <DEDUP_REMOVED lines=15> */
[----:B------:R-:W-:Y:S05]  /*2610*/  @P3 BRA `(.L_x_41) ;  /* 0x0000000000103947 */ /* 0x000fea0003800000 */
[----:B------:R-:W-:Y:S06]  /*2620*/  USHF.L.U32 UR39, UR40, 0x1f, URZ ;  /* 0x0000001f28277899 */ /* 0x000fec00080006ff */
[----:B-1----:R-:W-:Y:S04]  /*2630*/  MOV R0, UR39 ;  /* 0x0000002700007c02 */ /* 0x002fe80008000f00 */
[----:B------:R-:W1:Y:S02]  /*2640*/  SYNCS.PHASECHK.TRANS64.TRYWAIT P0, [UR38], R0 ;  /* 0x00000000ff0075a7 */ /* 0x000e640008001126 */
[----:B-1----:R-:W-:Y:S05]  /*2650*/  @!P0 BRA `(.L_x_42) ;  /* 0x00000034000c8947 */ /* 0x002fea0003800000 */
.L_x_41:
[----:B------:R2:W-:Y:S01]  /*2660*/  UTCCP.T.S.2CTA.4x32dp128bit tmem[UR12+0x1d0], gdesc[UR6] ;  /* 0x0001d0060c0079e7 */ /* 0x0005e20009300000 */
        /* <DEDUP_REMOVED lines=11> */
[----:B------:R2:W-:Y:S01]  /*2720*/  UTCOMMA.2CTA.4X gdesc[UR14], gdesc[UR16], tmem[UR41], tmem[UR60], idesc[UR61], tmem[UR68], UP4 ;  /* 0x80443c100e0075ea */ /* 0x0005e2000a200029 */
[----:B------:R-:W-:Y:S01]  /*2730*/  UPLOP3.LUT UP4, UPT, UPT, UPT, UPT, 0x80, 0x8 ;  /* 0x000000000008789c */ /* 0x000fe20003f8f070 */
[----:B------:R2:W-:Y:S01]  /*2740*/  UTCOMMA.2CTA.4X gdesc[UR8], gdesc[UR10], tmem[UR41], tmem[UR58], idesc[UR59], tmem[UR66], UPT ;  /* 0x80423a0a080075ea */ /* 0x0005e2000ba00029 */
[----:B------:R-:W-:Y:S01]  /*2750*/  UMOV UR47, 0x40004040 ;  /* 0x40004040002f7882 */ /* 0x000fe20000000000 */
[----:B------:R-:W-:Y:S01]  /*2760*/  UMOV UR45, 0x40004040 ;  /* 0x40004040002d7882 */ /* 0x000fe20000000000 */
[----:B------:R-:W-:Y:S01]  /*2770*/  UMOV UR43, 0x40004040 ;  /* 0x40004040002b7882 */ /* 0x000fe20000000000 */
[----:B------:R-:W-:Y:S01]  /*2780*/  UMOV UR38, UR52 ;  /* 0x0000003400267c82 */ /* 0x000fe20008000000 */
[----:B------:R-:W-:Y:S01]  /*2790*/  UMOV UR39, 0x40004040 ;  /* 0x4000404000277882 */ /* 0x000fe20000000000 */
[----:B------:R2:W-:Y:S01]  /*27a0*/  UTCOMMA.2CTA.4X gdesc[UR44], gdesc[UR46], tmem[UR41], tmem[UR56], idesc[UR57], tmem[UR64], UPT ;  /* 0x8040382e2c0075ea */ /* 0x0005e2000ba00029 */
[----:B------:R2:W-:Y:S01]  /*27b0*/  UTCOMMA.2CTA.4X gdesc[UR38], gdesc[UR42], tmem[UR41], tmem[UR54], idesc[UR55], tmem[UR62], UPT ;  /* 0x803e362a260075ea */ /* 0x0005e2000ba00029 */
[----:B------:R2:W-:Y:S01]  /*27c0*/  UTCBAR.2CTA.MULTICAST [UR53], URZ, UR72 ;  /* 0x000000ff350073e9 */ /* 0x0005e20008200848 */
[----:B------:R-:W-:Y:S01]  /*27d0*/  NOP ;  /* 0x0000000000007918 */ /* 0x000fe20000000000 */
.L_x_40:
[----:B--2---:R-:W-:Y:S01]  /*27e0*/  UIADD3 UR4, UPT, UPT, UR13, 0x1, URZ ;  /* 0x000000010d047890 */ /* 0x004fe2000fffe0ff */
[----:B------:R-:W-:Y:S01]  /*27f0*/  PLOP3.LUT P3, PT, PT, PT, PT, 0x80, 0x8 ;  /* 0x000000000008781c */ /* 0x000fe20003f6f070 */
[----:B------:R-:W-:Y:S02]  /*2800*/  UISETP.GT.U32.AND UP3, UPT, UR50, 0xe, UPT ;  /* 0x0000000e3200788c */ /* 0x000fe4000bf64070 */
[----:B------:R-:W-:Y:S02]  /*2810*/  UISETP.NE.AND UP2, UPT, UR4, 0x5, UPT ;  /* 0x000000050400788c */ /* 0x000fe4000bf45270 */
[----:B------:R-:W-:Y:S02]  /*2820*/  UISETP.NE.OR UP3, UPT, UR75, URZ, UP3 ;  /* 0x000000ff4b00728c */ /* 0x000fe40009f65670 */
[----:B------:R-:W-:Y:S02]  /*2830*/  USEL UR5, URZ, 0x1, UP2 ;  /* 0x00000001ff057887 */ /* 0x000fe40009000000 */
[----:B------:R-:W-:Y:S02]  /*2840*/  USEL UR13, UR4, URZ, UP2 ;  /* 0x000000ff040d7287 */ /* 0x000fe40009000000 */
[----:B------:R-:W-:Y:S01]  /*2850*/  ULOP3.LUT UR40, UR40, UR5, URZ, 0x3c, !UPT ;  /* 0x0000000528287292 */ /* 0x000fe2000f8e3cff */
[----:B------:R-:W-:Y:S04]  /*2860*/  PLOP3.LUT P0, PT, PT, PT, UP3, 0x80, 0x8 ;  /* 0x000000000008781c */ /* 0x000fe80003f0f038 */
[----:B------:R-:W-:Y:S02]  /*2870*/  @!UP3 USHF.L.U32 UR4, UR40, 0x1f, URZ ;  /* 0x0000001f2804b899 */ /* 0x000fe400080006ff */
[----:B------:R-:W-:Y:S04]  /*2880*/  @!UP3 ULEA UR5, UR13, UR51, 0x3 ;  /* 0x000000330d05b291 */ /* 0x000fe8000f8e18ff */
[----:B-1----:R-:W-:Y:S01]  /*2890*/  IMAD.U32 R0, RZ, RZ, UR4 ;  /* 0x00000004ff007e24 */ /* 0x002fe2000f8e00ff */
[----:B------:R-:W-:Y:S04]  /*28a0*/  UIADD3 UR4, UPT, UPT, UR50, 0x1, URZ ;  /* 0x0000000132047890 */ /* 0x000fe8000fffe0ff */
[----:B------:R2:W3:Y:S01]  /*28b0*/  @!P0 SYNCS.PHASECHK.TRANS64.TRYWAIT P3, [UR5], R0 ;  /* 0x00000000ff0085a7 */ /* 0x0004e20008061105 */
[----:B------:R-:W-:Y:S02]  /*28c0*/  UISETP.NE.AND UP2, UPT, UR4, 0x10, UPT ;  /* 0x000000100400788c */ /* 0x000fe4000bf45270 */
[----:B------:R-:W-:Y:S07]  /*28d0*/  UMOV UR50, UR4 ;  /* 0x0000000400327c82 */ /* 0x000fee0008000000 */
[----:B------:R-:W-:Y:S05]  /*28e0*/  BRA.U UP2, `(.L_x_43) ;  /* 0xfffffff902a47547 */ /* 0x000fea000b83ffff */
[----:B------:R-:W-:Y:S02]  /*28f0*/  LEA R2, R5, UR51, 0x3 ;  /* 0x0000003305027c11 */ /* 0x000fe4000f8e18ff */
[----:B------:R-:W-:Y:S01]  /*2900*/  SHF.L.U32 R3, R4, 0x1f, RZ ;  /* 0x0000001f04037819 */ /* 0x000fe200000006ff */
[----:B------:R-:W-:Y:S06]  /*2910*/  BRA.U UP1, `(.L_x_44) ;  /* 0x0000000101187547 */ /* 0x000fec000b800000 */
[----:B------:R-:W-:-:S06]  /*2920*/  USHF.L.U32 UR4, UR74, 0x1f, URZ ;  /* 0x0000001f4a047899 */ /* 0x000fcc00080006ff */
[----:B--2---:R-:W-:Y:S01]  /*2930*/  MOV R0, UR4 ;  /* 0x0000000400007c02 */ /* 0x004fe20008000f00 */
[----:B------:R-:W-:Y:S02]  /*2940*/  UMOV UR4, 0x3 ;  /* 0x0000000300047882 */ /* 0x000fe40000000000 */
[----:B------:R1:W-:Y:S01]  /*2950*/  UTCBAR.2CTA.MULTICAST [UR77], URZ, UR4 ;  /* 0x000000ff4d0073e9 */ /* 0x0003e20008200804 */
[----:B------:R1:W-:Y:S01]  /*2960*/  SYNCS.PHASECHK.TRANS64.TRYWAIT PT, [UR51+0x58], R0 ;  /* 0x00005800ff0075a7 */ /* 0x0003e200080e1133 */
[----:B------:R-:W-:Y:S02]  /*2970*/  NOP ;  /* 0x0000000000007918 */ /* 0x000fe40000000000 */
.L_x_44:
[----:B------:R-:W4:Y:S02]  /*2980*/  SYNCS.PHASECHK.TRANS64.TRYWAIT P0, [R2+URZ+0x60], R3 ;  /* 0x00006003020075a7 */ /* 0x000f2400080011ff */
[----:B----4-:R-:W-:Y:S05]  /*2990*/  @!P0 BRA `(.L_x_45) ;  /* 0x00000030005c8947 */ /* 0x010fea0003800000 */
.L_x_104:
[C---:B-12---:R-:W-:Y:S01]  /*29a0*/  LEA R0, R5.reuse, UR51, 0x4 ;  /* 0x0000003305007c11 */ /* 0x046fe2000f8e20ff */
[----:B------:R-:W-:Y:S01]  /*29b0*/  VIADD R5, R5, 0x1 ;  /* 0x0000000105057836 */ /* 0x000fe20000000000 */
[----:B------:R-:W-:Y:S01]  /*29c0*/  UMOV UR4, UR74 ;  /* 0x0000004a00047c82 */ /* 0x000fe20008000000 */
[----:B------:R-:W-:-:S03]  /*29d0*/  IMAD.MOV.U32 R3, RZ, RZ, 0x1 ;  /* 0x00000001ff037424 */ /* 0x000fc600078e00ff */
[----:B------:R-:W1:Y:S01]  /*29e0*/  LDS R0, [R0+0x34c1c] ;  /* 0x034c1c0000007984 */ /* 0x000e620000000800 */
[C---:B------:R-:W-:Y:S01]  /*29f0*/  ISETP.NE.AND P1, PT, R5.reuse, 0x2, PT ;  /* 0x000000020500780c */ /* 0x040fe20003f25270 */
[----:B------:R2:W-:Y:S06]  /*2a00*/  MEMBAR.ALL.CTA ;  /* 0x0000000000007992 */ /* 0x0005ec0000008000 */
[----:B--2---:R-:W2:Y:S01]  /*2a10*/  FENCE.VIEW.ASYNC.S ;  /* 0x00000000000073c6 */ /* 0x004ea20000000000 */
[----:B------:R-:W-:Y:S01]  /*2a20*/  SEL R5, R5, RZ, P1 ;  /* 0x000000ff05057207 */ /* 0x000fe20000800000 */
[----:B--2---:R2:W-:Y:S01]  /*2a30*/  SYNCS.ARRIVE.TRANS64.ART0 RZ, [R2+URZ+0x70], R3 ;  /* 0x0000700302ff79a7 */ /* 0x0045e200085000ff */
[----:B-1----:R-:W-:-:S02]  /*2a40*/  ISETP.NE.AND P0, PT, R0, 0x1, PT ;  /* 0x000000010000780c */ /* 0x002fc40003f05270 */
[----:B--2---:R-:W-:-:S04]  /*2a50*/  SEL R3, RZ, 0x1, P1 ;  /* 0x00000001ff037807 */ /* 0x004fc80000800000 */
[----:B------:R-:W-:-:S07]  /*2a60*/  LOP3.LUT R4, R4, R3, RZ, 0x3c, !PT ;  /* 0x0000000304047212 */ /* 0x000fce00078e3cff */
[----:B------:R-:W-:Y:S05]  /*2a70*/  @!P0 BRA `(.L_x_46) ;  /* 0xfffffff400f08947 */ /* 0x000fea000383ffff */
.L_x_37:
[----:B------:R-:W-:-:S09]  /*2a80*/  UISETP.NE.AND UP0, UPT, UR73, URZ, UPT ;  /* 0x000000ff4900728c */ /* 0x000fd2000bf05270 */
[----:B------:R-:W-:Y:S05]  /*2a90*/  BRA.U UP0, `(.L_x_47) ;  /* 0x00000001006c7547 */ /* 0x000fea000b800000 */
[----:B------:R-:W-:Y:S01]  /*2aa0*/  USHF.L.U32 UR4, UR74, 0x1f, URZ ;  /* 0x0000001f4a047899 */ /* 0x000fe200080006ff */
[----:B------:R-:W-:-:S05]  /*2ab0*/  MOV R0, UR51 ;  /* 0x0000003300007c02 */ /* 0x000fca0008000f00 */
[----:B----4-:R-:W-:Y:S02]  /*2ac0*/  MOV R2, UR4 ;  /* 0x0000000400027c02 */ /* 0x010fe40008000f00 */
[----:B------:R-:W-:-:S04]  /*2ad0*/  MOV R3, UR4 ;  /* 0x0000000400037c02 */ /* 0x000fc80008000f00 */
[----:B------:R1:W2:Y:S03]  /*2ae0*/  SYNCS.PHASECHK.TRANS64.TRYWAIT P0, [R0+URZ+0x58], R3 ;  /* 0x00005803000075a7 */ /* 0x0002a600080011ff */
[----:B--2---:R-:W-:Y:S05]  /*2af0*/  @!P0 NANOSLEEP.SYNCS 0x989680 ;  /* 0x009896800000895d */ /* 0x004fea0003900000 */
[----:B------:R-:W2:Y:S02]  /*2b00*/  @!P0 SYNCS.PHASECHK.TRANS64 P0, [R0+URZ+0x58], R3 ;  /* 0x00005803000085a7 */ /* 0x000ea400080010ff */
[----:B--2---:R-:W-:Y:S05]  /*2b10*/  @P0 BRA `(.L_x_47) ;  /* 0x00000000004c0947 */ /* 0x004fea0003800000 */
.L_x_48:
[----:B--2---:R2:W4:Y:S02]  /*2b20*/  SYNCS.PHASECHK.TRANS64.TRYWAIT P0, [R0+URZ+0x58], R3 ;  /* 0x00005803000075a7 */ /* 0x00452400080011ff */
[----:B----4-:R-:W-:Y:S05]  /*2b30*/  @!P0 NANOSLEEP.SYNCS 0x989680 ;  /* 0x009896800000895d */ /* 0x010fea0003900000 */
[----:B------:R-:W4:Y:S02]  /*2b40*/  @!P0 SYNCS.PHASECHK.TRANS64 P0, [R0+URZ+0x58], R3 ;  /* 0x00005803000085a7 */ /* 0x000f2400080010ff */
[----:B----4-:R-:W-:Y:S05]  /*2b50*/  @!P0 BRA `(.L_x_48) ;  /* 0xfffffffc00f08947 */ /* 0x010fea000383ffff */
[----:B------:R-:W-:Y:S05]  /*2b60*/  BRA `(.L_x_47) ;  /* 0x0000000000387947 */ /* 0x000fea0003800000 */
.L_x_35:
[----:B------:R-:W-:-:S13]  /*2b70*/  ISETP.NE.AND P0, PT, R124, RZ, PT ;  /* 0x000000ff7c00720c */ /* 0x000fda0003f05270 */
[----:B------:R-:W-:Y:S05]  /*2b80*/  @P0 BRA `(.L_x_49) ;  /* 0x00000000002c0947 */ /* 0x000fea0003800000 */
[----:B------:R-:W4:Y:S01]  /*2b90*/  S2UR UR6, SR_CgaCtaId ;  /* 0x00000000000679c3 */ /* 0x000f220000008800 */
[----:B------:R-:W-:Y:S01]  /*2ba0*/  UMOV UR4, 0x400 ;  /* 0x0000040000047882 */ /* 0x000fe20000000000 */
[----:B------:R-:W-:Y:S01]  /*2bb0*/  UMOV UR5, 0x20 ;  /* 0x0000002000057882 */ /* 0x000fe20000000000 */
[----:B------:R-:W-:Y:S01]  /*2bc0*/  ELECT P0, URZ, PT ;  /* 0x0000000000ff782f */ /* 0x000fe20003800000 */
[----:B----4-:R-:W-:Y:S02]  /*2bd0*/  ULEA UR6, UR6, UR4, 0x18 ;  /* 0x0000000406067291 */ /* 0x010fe4000f8ec0ff */
[----:B------:R-:W-:-:S04]  /*2be0*/  UIADD3 UR4, UPT, UPT, -UR5, 0x100000, URZ ;  /* 0x0010000005047890 */ /* 0x000fc8000fffe1ff */
[----:B------:R-:W-:Y:S02]  /*2bf0*/  USHF.L.U32 UR5, UR4, 0xb, URZ ;  /* 0x0000000b04057899 */ /* 0x000fe400080006ff */
[----:B------:R-:W-:Y:S01]  /*2c00*/  USHF.L.U32 UR4, UR4, 0x1, URZ ;  /* 0x0000000104047899 */ /* 0x000fe200080006ff */
[----:B------:R-:W4:Y:S11]  /*2c10*/  FENCE.VIEW.ASYNC.S ;  /* 0x00000000000073c6 */ /* 0x000f360000000000 */
[----:B----4-:R4:W1:Y:S01]  /*2c20*/  SYNCS.EXCH.64 URZ, [UR6+0x80], UR4 ;  /* 0x0000800406ff75b2 */ /* 0x0108620008000100 */
[----:B------:R-:W-:Y:S01]  /*2c30*/  NOP ;  /* 0x0000000000007918 */ /* 0x000fe20000000000 */
.L_x_49:
[----:B------:R-:W-:Y:S01]  /*2c40*/  NOP ;  /* 0x0000000000007918 */ /* 0x000fe20000000000 */
.L_x_47:
[C---:B------:R-:W-:Y:S02]  /*2c50*/  ISETP.NE.AND P0, PT, R124.reuse, RZ, PT ;  /* 0x000000ff7c00720c */ /* 0x040fe40003f05270 */
[----:B------:R-:W-:-:S11]  /*2c60*/  ISETP.GT.AND P1, PT, R124, 0x3, PT ;  /* 0x000000037c00780c */ /* 0x000fd60003f24270 */
[----:B------:R-:W-:Y:S05]  /*2c70*/  @P0 BRA `(.L_x_50) ;  /* 0x00000000002c0947 */ /* 0x000fea0003800000 */
[----:B----4-:R-:W4:Y:S01]  /*2c80*/  S2UR UR6, SR_CgaCtaId ;  /* 0x00000000000679c3 */ /* 0x010f220000008800 */
        /* <DEDUP_REMOVED lines=8> */
[----:B----4-:R4:W2:Y:S01]  /*2d10*/  SYNCS.EXCH.64 URZ, [UR6+0x80], UR4 ;  /* 0x0000800406ff75b2 */ /* 0x0108a20008000100 */
[----:B------:R-:W-:Y:S01]  /*2d20*/  NOP ;  /* 0x0000000000007918 */ /* 0x000fe20000000000 */
.L_x_50:
[----:B------:R-:W-:Y:S01]  /*2d30*/  NOP ;  /* 0x0000000000007918 */ /* 0x000fe20000000000 */
[----:B------:R-:W-:Y:S01]  /*2d40*/  @P1 NOP ;  /* 0x0000000000001918 */ /* 0x000fe20000000000 */
[----:B------:R-:W-:Y:S05]  /*2d50*/  @P1 BRA `(.L_x_51) ;  /* 0x0000002800541947 */ /* 0x000fea0003800000 */
        /* <DEDUP_REMOVED lines=10> */
[----:B----4-:R4:W3:Y:S01]  /*2e00*/  SYNCS.EXCH.64 URZ, [UR6+0x80], UR4 ;  /* 0x0000800406ff75b2 */ /* 0x0108e20008000100 */
[----:B------:R-:W-:Y:S01]  /*2e10*/  NOP ;  /* 0x0000000000007918 */ /* 0x000fe20000000000 */
.L_x_52:
[----:B------:R-:W-:Y:S01]  /*2e20*/  NOP ;  /* 0x0000000000007918 */ /* 0x000fe20000000000 */
[----:B------:R-:W-:Y:S05]  /*2e30*/  @P0 BRA `(.L_x_53) ;  /* 0x00000004008c0947 */ /* 0x000fea0003800000 */
[----:B------:R-:W5:Y:S01]  /*2e40*/  S2R R5, SR_CgaCtaId ;  /* 0x0000000000057919 */ /* 0x000f620000008800 */
[----:B-123--:R-:W-:Y:S01]  /*2e50*/  NOP ;  /* 0x0000000000007918 */ /* 0x00efe20000000000 */
[----:B------:R-:W-:Y:S02]  /*2e60*/  MOV R0, 0x40 ;  /* 0x0000004000007802 */ /* 0x000fe40000000f00 */
[----:B------:R-:W-:Y:S02]  /*2e70*/  MOV R4, 0x400 ;  /* 0x0000040000047802 */ /* 0x000fe40000000f00 */
[C---:B-----5:R-:W-:Y:S02]  /*2e80*/  LEA R0, R5.reuse, R0, 0x18 ;  /* 0x0000000005007211 */ /* 0x060fe400078ec0ff */
[----:B------:R-:W-:-:S04]  /*2e90*/  LEA R4, R5, R4, 0x18 ;  /* 0x0000000405047211 */ /* 0x000fc800078ec0ff */
[----:B------:R-:W1:Y:S02]  /*2ea0*/  LDS.U8 R0, [R0] ;  /* 0x0000000000007984 */ /* 0x000e640000000000 */
[----:B-1----:R-:W-:-:S13]  /*2eb0*/  ISETP.NE.AND P0, PT, R0, RZ, PT ;  /* 0x000000ff0000720c */ /* 0x002fda0003f05270 */
[----:B------:R-:W-:Y:S05]  /*2ec0*/  @P0 BRA `(.L_x_54) ;  /* 0x0000000400500947 */ /* 0x000fea0003800000 */
[C---:B------:R-:W-:Y:S02]  /*2ed0*/  LOP3.LUT R0, R5.reuse, 0x1, RZ, 0xc0, !PT ;  /* 0x0000000105007812 */ /* 0x040fe400078ec0ff */
[----:B------:R-:W-:Y:S02]  /*2ee0*/  LOP3.LUT R10, R5, 0x1, RZ, 0x3c, !PT ;  /* 0x00000001050a7812 */ /* 0x000fe400078e3cff */
[----:B------:R-:W-:-:S13]  /*2ef0*/  ISETP.NE.U32.AND P1, PT, R0, 0x1, PT ;  /* 0x000000010000780c */ /* 0x000fda0003f25070 */
[----:B------:R-:W-:Y:S05]  /*2f00*/  @!P1 BRA `(.L_x_55) ;  /* 0x0000000000c49947 */ /* 0x000fea0003800000 */
[----:B------:R-:W-:Y:S01]  /*2f10*/  ELECT P0, URZ, PT ;  /* 0x0000000000ff782f */ /* 0x000fe20003800000 */
[----:B------:R-:W-:-:S12]  /*2f20*/  BSSY B0, `(.L_x_55) ;  /* 0x000002f000007945 */ /* 0x000fd80003800000 */
[----:B------:R-:W-:Y:S05]  /*2f30*/  @!P0 BRA `(.L_x_56) ;  /* 0x0000000000b48947 */ /* 0x000fea0003800000 */
[----:B----4-:R-:W-:-:S05]  /*2f40*/  UMOV UR4, 0x10 ;  /* 0x0000001000047882 */ /* 0x010fca0000000000 */
[----:B------:R-:W-:Y:S04]  /*2f50*/  DEPBAR.LE SB1, 0x36 ;  /* 0x00009d800000791a */ /* 0x000fe80000000000 */
[----:B------:R-:W1:Y:S02]  /*2f60*/  UTCATOMSWS.2CTA.FIND_AND_SET.ALIGN UP0, UR4, UR4 ;  /* 0x00000004000475e3 */ /* 0x000e640008200800 */
[----:B-1----:R-:W-:Y:S01]  /*2f70*/  PLOP3.LUT P0, PT, PT, PT, UP0, 0x80, 0x8 ;  /* 0x000000000008781c */ /* 0x002fe20003f0f008 */
[----:B------:R-:W-:-:S03]  /*2f80*/  IMAD.U32 R13, RZ, RZ, UR4 ;  /* 0x00000004ff0d7e24 */ /* 0x000fc6000f8e00ff */
[----:B------:R-:W-:-:S04]  /*2f90*/  SEL R0, RZ, 0xffffffff, !P0 ;  /* 0xffffffffff007807 */ /* 0x000fc80004000000 */
[----:B------:R-:W-:-:S13]  /*2fa0*/  ISETP.NE.AND P0, PT, R0, RZ, PT ;  /* 0x000000ff0000720c */ /* 0x000fda0003f05270 */
[----:B------:R-:W-:Y:S05]  /*2fb0*/  @P0 BRA `(.L_x_57) ;  /* 0x0000000000240947 */ /* 0x000fea0003800000 */
.L_x_58:
[----:B------:R-:W-:Y:S05]  /*2fc0*/  NANOSLEEP 0x64 ;  /* 0x000000640000795d */ /* 0x000fea0003800000 */
[----:B------:R-:W-:-:S05]  /*2fd0*/  UMOV UR4, 0x10 ;  /* 0x0000001000047882 */ /* 0x000fca0000000000 */
[----:B------:R-:W-:Y:S04]  /*2fe0*/  DEPBAR.LE SB1, 0x36 ;  /* 0x00009d800000791a */ /* 0x000fe80000000000 */
[----:B------:R-:W1:Y:S02]  /*2ff0*/  UTCATOMSWS.2CTA.FIND_AND_SET.ALIGN UP0, UR4, UR4 ;  /* 0x00000004000475e3 */ /* 0x000e640008200800 */
[----:B-1----:R-:W-:Y:S01]  /*3000*/  PLOP3.LUT P0, PT, PT, PT, UP0, 0x80, 0x8 ;  /* 0x000000000008781c */ /* 0x002fe20003f0f008 */
[----:B------:R-:W-:-:S03]  /*3010*/  IMAD.U32 R13, RZ, RZ, UR4 ;  /* 0x00000004ff0d7e24 */ /* 0x000fc6000f8e00ff */
[----:B------:R-:W-:-:S04]  /*3020*/  SEL R0, RZ, 0xffffffff, !P0 ;  /* 0xffffffffff007807 */ /* 0x000fc80004000000 */
[----:B------:R-:W-:-:S13]  /*3030*/  ISETP.NE.AND P0, PT, R0, RZ, PT ;  /* 0x000000ff0000720c */ /* 0x000fda0003f05270 */
[----:B------:R-:W-:Y:S05]  /*3040*/  @!P0 BRA `(.L_x_58) ;  /* 0xfffffffc00dc8947 */ /* 0x000fea000383ffff */
.L_x_57:
[----:B------:R-:W-:Y:S01]  /*3050*/  MOV R0, 0x60 ;  /* 0x0000006000007802 */ /* 0x000fe20000000f00 */
[----:B------:R-:W-:Y:S02]  /*3060*/  VIADD R7, R4, 0x88 ;  /* 0x0000008804077836 */ /* 0x000fe40000000000 */
[----:B------:R-:W-:Y:S01]  /*3070*/  IMAD.MOV.U32 R8, RZ, RZ, 0x4 ;  /* 0x00000004ff087424 */ /* 0x000fe200078e00ff */
[----:B------:R-:W-:Y:S02]  /*3080*/  LEA R11, R5, R0, 0x18 ;  /* 0x00000000050b7211 */ /* 0x000fe400078ec0ff */
[----:B------:R-:W-:-:S03]  /*3090*/  MOV R0, 0x58 ;  /* 0x0000005800007802 */ /* 0x000fc60000000f00 */
[----:B------:R-:W1:Y:S01]  /*30a0*/  LDS R14, [R11] ;  /* 0x000000000b0e7984 */ /* 0x000e620000000800 */
[----:B------:R-:W-:Y:S01]  /*30b0*/  LEA R3, R5, R0, 0x18 ;  /* 0x0000000005037211 */ /* 0x000fe200078ec0ff */
[----:B-1----:R-:W-:-:S04]  /*30c0*/  IMAD.U32 R14, R14, -0x80000000, RZ ;  /* 0x800000000e0e7824 */ /* 0x002fc800078e00ff */
[----:B------:R-:W1:Y:S02]  /*30d0*/  SYNCS.PHASECHK.TRANS64.TRYWAIT P0, [R3+URZ], R14 ;  /* 0x0000000e030075a7 */ /* 0x000e6400080011ff */
[----:B-1----:R-:W-:Y:S05]  /*30e0*/  @P0 BRA `(.L_x_59) ;  /* 0x0000000000080947 */ /* 0x002fea0003800000 */
[----:B------:R-:W1:Y:S02]  /*30f0*/  SYNCS.PHASECHK.TRANS64.TRYWAIT P0, [R3+URZ], R14 ;  /* 0x0000000e030075a7 */ /* 0x000e6400080011ff */
[----:B-1----:R-:W-:Y:S05]  /*3100*/  @!P0 BRA `(.L_x_60) ;  /* 0x00000028009c8947 */ /* 0x002fea0003800000 */
.L_x_59:
[C---:B-1----:R-:W-:Y:S01]  /*3110*/  PRMT R3, R10.reuse, 0x654, R3 ;  /* 0x000006540a037816 */ /* 0x042fe20000000003 */
[C---:B------:R-:W-:Y:S01]  /*3120*/  IMAD.SHL.U32 R9, R13.reuse, 0x20, RZ ;  /* 0x000000200d097824 */ /* 0x040fe200078e00ff */
[----:B------:R-:W-:Y:S01]  /*3130*/  PRMT R2, R10, 0x654, R7 ;  /* 0x000006540a027816 */ /* 0x000fe20000000007 */
[----:B------:R-:W-:Y:S01]  /*3140*/  IMAD.MOV.U32 R6, RZ, RZ, 0xffff ;  /* 0x0000ffffff067424 */ /* 0x000fe200078e00ff */
[----:B------:R1:W-:Y:S01]  /*3150*/  SYNCS.ARRIVE.TRANS64.RED RZ, [R3+URZ], R8 ;  /* 0x0000000803ff79a7 */ /* 0x0003e200080004ff */
[----:B------:R-:W-:Y:S01]  /*3160*/  IMAD.MOV.U32 R0, RZ, RZ, 0x1 ;  /* 0x00000001ff007424 */ /* 0x000fe200078e00ff */
[----:B------:R2:W-:Y:S01]  /*3170*/  STS [R4+0x88], R9 ;  /* 0x0000880904007388 */ /* 0x0005e20000000800 */
[----:B------:R-:W-:Y:S01]  /*3180*/  VIADD R7, R13, 0x10 ;  /* 0x000000100d077836 */ /* 0x000fe20000000000 */
[----:B------:R-:W-:Y:S02]  /*3190*/  SHF.L.U32 R6, R6, R13, RZ ;  /* 0x0000000d06067219 */ /* 0x000fe400000006ff */
[----:B------:R2:W-:Y:S02]  /*31a0*/  STAS [R2.64], R13 ;  /* 0x0000000d02007dbd */ /* 0x0005e4000c0008ff */
[----:B------:R-:W-:-:S04]  /*31b0*/  SHF.L.U32 R7, R0, R7, RZ ;  /* 0x0000000700077219 */ /* 0x000fc800000006ff */
[----:B------:R-:W-:Y:S02]  /*31c0*/  LOP3.LUT R6, R7, R6, RZ, 0xfc, !PT ;  /* 0x0000000607067212 */ /* 0x000fe400078efcff */
[----:B-1----:R-:W-:-:S04]  /*31d0*/  MOV R8, 0x50 ;  /* 0x0000005000087802 */ /* 0x002fc80000000f00 */
[----:B------:R-:W-:-:S05]  /*31e0*/  LEA R7, R5, R8, 0x18 ;  /* 0x0000000805077211 */ /* 0x000fca00078ec0ff */
[----:B------:R2:W-:Y:S04]  /*31f0*/  ATOMS.OR RZ, [R7], R6 ;  /* 0x0000000607ff738c */ /* 0x0005e80003000000 */
[----:B------:R2:W-:Y:S02]  /*3200*/  ATOMS.XOR RZ, [R11], R0 ;  /* 0x000000000bff738c */ /* 0x0005e40003800000 */
.L_x_56:
[----:B----4-:R-:W-:Y:S05]  /*3210*/  BSYNC B0 ;  /* 0x0000000000007941 */ /* 0x010fea0003800000 */
.L_x_55:
[----:B------:R-:W-:Y:S05]  /*3220*/  @P1 BRA `(.L_x_61) ;  /* 0x0000000000881947 */ /* 0x000fea0003800000 */
[----:B------:R-:W-:Y:S05]  /*3230*/  WARPSYNC.ALL ;  /* 0x0000000000007948 */ /* 0x000fea0003800000 */
[----:B------:R-:W-:Y:S01]  /*3240*/  NOP ;  /* 0x0000000000007918 */ /* 0x000fe20000000000 */
[----:B------:R-:W-:-:S13]  /*3250*/  ELECT P0, URZ, PT ;  /* 0x0000000000ff782f */ /* 0x000fda0003800000 */
[----:B------:R-:W-:Y:S05]  /*3260*/  @!P0 BRA `(.L_x_61) ;  /* 0x0000000000788947 */ /* 0x000fea0003800000 */
[----:B--2---:R-:W-:Y:S02]  /*3270*/  MOV R0, 0x60 ;  /* 0x0000006000007802 */ /* 0x004fe40000000f00 */
[----:B----4-:R-:W-:Y:S02]  /*3280*/  MOV R2, 0x58 ;  /* 0x0000005800027802 */ /* 0x010fe40000000f00 */
[C---:B------:R-:W-:Y:S02]  /*3290*/  LEA R7, R5.reuse, R0, 0x18 ;  /* 0x0000000005077211 */ /* 0x040fe400078ec0ff */
[----:B------:R-:W-:-:S03]  /*32a0*/  LEA R3, R5, R2, 0x18 ;  /* 0x0000000205037211 */ /* 0x000fc600078ec0ff */
[----:B------:R-:W1:Y:S02]  /*32b0*/  LDS R0, [R7] ;  /* 0x0000000007007984 */ /* 0x000e640000000800 */
[----:B-1----:R-:W-:-:S04]  /*32c0*/  IMAD.U32 R8, R0, -0x80000000, RZ ;  /* 0x8000000000087824 */ /* 0x002fc800078e00ff */
[----:B------:R-:W1:Y:S02]  /*32d0*/  SYNCS.PHASECHK.TRANS64.TRYWAIT P0, [R3+URZ], R8 ;  /* 0x00000008030075a7 */ /* 0x000e6400080011ff */
[----:B-1----:R-:W-:Y:S05]  /*32e0*/  @P0 BRA `(.L_x_62) ;  /* 0x0000000000080947 */ /* 0x002fea0003800000 */
[----:B------:R-:W1:Y:S02]  /*32f0*/  SYNCS.PHASECHK.TRANS64.TRYWAIT P0, [R3+URZ], R8 ;  /* 0x00000008030075a7 */ /* 0x000e6400080011ff */
[----:B-1----:R-:W-:Y:S05]  /*3300*/  @!P0 BRA `(.L_x_63) ;  /* 0x0000002800348947 */ /* 0x002fea0003800000 */
.L_x_62:
[----:B------:R-:W2:Y:S01]  /*3310*/  LDS R13, [R4+0x88] ;  /* 0x00008800040d7984 */ /* 0x000ea20000000800 */
[----:B------:R-:W-:Y:S01]  /*3320*/  IMAD.MOV.U32 R2, RZ, RZ, 0xffff ;  /* 0x0000ffffff027424 */ /* 0x000fe200078e00ff */
[----:B-1----:R-:W-:Y:S01]  /*3330*/  PRMT R3, R10, 0x654, R3 ;  /* 0x000006540a037816 */ /* 0x002fe20000000003 */
[----:B------:R-:W-:Y:S02]  /*3340*/  IMAD.MOV.U32 R0, RZ, RZ, 0x1 ;  /* 0x00000001ff007424 */ /* 0x000fe400078e00ff */
[C---:B--2---:R-:W-:Y:S01]  /*3350*/  IMAD.SHL.U32 R11, R13.reuse, 0x20, RZ ;  /* 0x000000200d0b7824 */ /* 0x044fe200078e00ff */
[----:B------:R-:W-:Y:S01]  /*3360*/  SHF.L.U32 R2, R2, R13, RZ ;  /* 0x0000000d02027219 */ /* 0x000fe200000006ff */
[----:B------:R-:W-:-:S03]  /*3370*/  VIADD R9, R13, 0x10 ;  /* 0x000000100d097836 */ /* 0x000fc60000000000 */
[----:B------:R1:W-:Y:S01]  /*3380*/  STS [R4+0x88], R11 ;  /* 0x0000880b04007388 */ /* 0x0003e20000000800 */
[----:B------:R-:W-:Y:S02]  /*3390*/  MOV R6, 0x50 ;  /* 0x0000005000067802 */ /* 0x000fe40000000f00 */
[----:B------:R-:W-:Y:S02]  /*33a0*/  SHF.L.U32 R9, R0, R9, RZ ;  /* 0x0000000900097219 */ /* 0x000fe400000006ff */
[----:B------:R-:W-:Y:S02]  /*33b0*/  LEA R5, R5, R6, 0x18 ;  /* 0x0000000605057211 */ /* 0x000fe400078ec0ff */
[----:B------:R-:W-:-:S05]  /*33c0*/  LOP3.LUT R2, R9, R2, RZ, 0xfc, !PT ;  /* 0x0000000209027212 */ /* 0x000fca00078efcff */
[----:B------:R1:W-:Y:S01]  /*33d0*/  ATOMS.OR RZ, [R5], R2 ;  /* 0x0000000205ff738c */ /* 0x0003e20003000000 */
[----:B------:R1:W-:Y:S03]  /*33e0*/  SYNCS.ARRIVE.TRANS64.RED.A1T0 RZ, [R3+URZ], RZ ;  /* 0x000000ff03ff79a7 */ /* 0x0003e600081004ff */
[----:B------:R1:W-:Y:S01]  /*33f0*/  ATOMS.XOR RZ, [R7], R0 ;  /* 0x0000000007ff738c */ /* 0x0003e20003800000 */
[----:B------:R-:W-:Y:S05]  /*3400*/  BRA `(.L_x_61) ;  /* 0x0000000000107947 */ /* 0x000fea0003800000 */
.L_x_54:
[----:B------:R-:W-:Y:S02]  /*3410*/  MOV R3, 0xffffffff ;  /* 0xffffffff00037802 */ /* 0x000fe40000000f00 */
[----:B----4-:R-:W-:-:S03]  /*3420*/  MOV R2, 0x3450 ;  /* 0x0000345000027802 */ /* 0x010fc60000000f00 */
[----:B------:R1:W-:Y:S04]  /*3430*/  STS [R4+0x88], R3 ;  /* 0x0000880304007388 */ /* 0x0003e80000000800 */
[----:B-1----:R-:W-:Y:S05]  /*3440*/  CALL.REL.NOINC `($__internal_1_$__cuda_sm10x_tcgen05_guardrail_trap_phase_invalid_during_alloc) ;  /* 0x0000002800607944 */ /* 0x002fea0003c00000 */
.L_x_61:
[----:B------:R-:W-:Y:S05]  /*3450*/  WARPSYNC.ALL ;  /* 0x0000000000007948 */ /* 0x000fea0003800000 */
[----:B------:R-:W-:Y:S01]  /*3460*/  NOP ;  /* 0x0000000000007918 */ /* 0x000fe20000000000 */
.L_x_53:
[----:B----4-:R-:W4:Y:S08]  /*3470*/  S2UR UR4, SR_CgaCtaId ;  /* 0x00000000000479c3 */ /* 0x010f300000008800 */
[----:B-123--:R-:W-:Y:S01]  /*3480*/  BAR.SYNC.DEFER_BLOCKING 0x3, 0xa0 ;  /* 0x00c2800000007b1d */ /* 0x00efe20000010000 */
[----:B------:R-:W-:Y:S01]  /*3490*/  MOV R87, 0x400 ;  /* 0x0000040000577802 */ /* 0x000fe20000000f00 */
[----:B----4-:R-:W-:-:S05]  /*34a0*/  IMAD.U32 R86, RZ, RZ, UR4 ;  /* 0x00000004ff567e24 */ /* 0x010fca000f8e00ff */
[----:B------:R-:W-:-:S05]  /*34b0*/  LEA R87, R86, R87, 0x18 ;  /* 0x0000005756577211 */ /* 0x000fca00078ec0ff */
[----:B------:R1:W2:Y:S01]  /*34c0*/  LDS R122, [R87+0x88] ;  /* 0x00008800577a7984 */ /* 0x0002a20000000800 */
[----:B------:R-:W3:Y:S02]  /*34d0*/  SYNCS.PHASECHK.TRANS64.TRYWAIT P0, [R87+URZ+0x60], RZ ;  /* 0x000060ff570075a7 */ /* 0x000ee400080011ff */
[----:B-123--:R-:W-:Y:S05]  /*34e0*/  @!P0 BRA `(.L_x_64) ;  /* 0x0000002400d48947 */ /* 0x00efea0003800000 */
.L_x_107:
[----:B------:R-:W2:Y:S01]  /*34f0*/  LDS.128 R88, [R87+0x34c10] ;  /* 0x034c100057587984 */ /* 0x000ea20000000c00 */
[----:B------:R-:W-:Y:S01]  /*3500*/  HFMA2 R0, -RZ, RZ, 0, 5.9604644775390625e-08 ;  /* 0x00000001ff007431 */ /* 0x000fe200000001ff */
[----:B------:R3:W-:Y:S06]  /*3510*/  MEMBAR.ALL.CTA ;  /* 0x0000000000007992 */ /* 0x0007ec0000008000 */
[----:B---3--:R-:W3:Y:S02]  /*3520*/  FENCE.VIEW.ASYNC.S ;  /* 0x00000000000073c6 */ /* 0x008ee40000000000 */
[----:B---3--:R3:W-:Y:S01]  /*3530*/  SYNCS.ARRIVE.TRANS64.ART0 RZ, [R87+URZ+0x70], R0 ;  /* 0x0000700057ff79a7 */ /* 0x0087e200085000ff */
[----:B--2---:R-:W-:-:S13]  /*3540*/  ISETP.NE.AND P0, PT, R91, 0x1, PT ;  /* 0x000000015b00780c */ /* 0x004fda0003f05270 */
[----:B---3--:R-:W-:Y:S05]  /*3550*/  @P0 BRA `(.L_x_65) ;  /* 0x0000001c001c0947 */ /* 0x008fea0003800000 */
[C---:B------:R-:W-:Y:S01]  /*3560*/  IMAD.SHL.U32 R4, R106.reuse, 0x20, RZ ;  /* 0x000000206a047824 */ /* 0x040fe200078e00ff */
[----:B------:R-:W-:Y:S01]  /*3570*/  SHF.R.U32.HI R3, RZ, 0x5, R106 ;  /* 0x00000005ff037819 */ /* 0x000fe2000001166a */
[----:B------:R-:W-:Y:S01]  /*3580*/  IMAD.SHL.U32 R2, R106, 0x80, RZ ;  /* 0x000000806a027824 */ /* 0x000fe200078e00ff */
[----:B------:R-:W-:Y:S01]  /*3590*/  R2UR UR5, R125 ;  /* 0x000000007d0572ca */ /* 0x000fe200000e0000 */
[----:B------:R-:W2:Y:S01]  /*35a0*/  S2R R105, SR_LANEID ;  /* 0x0000000000697919 */ /* 0x000ea20000000000 */
[----:B------:R-:W-:Y:S01]  /*35b0*/  LOP3.LUT R4, R4, 0x3e0, RZ, 0xc0, !PT ;  /* 0x000003e004047812 */ /* 0x000fe200078ec0ff */
[----:B------:R-:W3:Y:S01]  /*35c0*/  S2UR UR7, SR_CgaCtaId ;  /* 0x00000000000779c3 */ /* 0x000ee20000008800 */
[----:B------:R-:W-:Y:S01]  /*35d0*/  R2UR UR4, R123 ;  /* 0x000000007b0472ca */ /* 0x000fe200000e0000 */
[----:B------:R-:W-:Y:S01]  /*35e0*/  VIADD R104, R87, 0x58 ;  /* 0x0000005857687836 */ /* 0x000fe20000000000 */
[----:B------:R-:W-:Y:S01]  /*35f0*/  LOP3.LUT R2, R2, 0xf80, RZ, 0xc0, !PT ;  /* 0x00000f8002027812 */ /* 0x000fe200078ec0ff */
[----:B------:R-:W-:Y:S01]  /*3600*/  IMAD R4, R3, 0x400, R4 ;  /* 0x0000040003047824 */ /* 0x000fe200078e0204 */
[----:B------:R-:W4:Y:S01]  /*3610*/  LDCU.64 UR10, c[0x0][0x348] ;  /* 0x00006900ff0a77ac */ /* 0x000f220008000a00 */
[----:B------:R-:W-:-:S02]  /*3620*/  IMAD R121, R124, 0x4, R87 ;  /* 0x000000047c797824 */ /* 0x000fc400078e0257 */
[----:B------:R-:W-:Y:S02]  /*3630*/  IMAD.IADD R4, R87, 0x1, R4 ;  /* 0x0000000157047824 */ /* 0x000fe400078e0204 */
[----:B------:R-:W-:Y:S01]  /*3640*/  IMAD R2, R3, 0x1000, R2 ;  /* 0x0000100003027824 */ /* 0x000fe200078e0202 */
[----:B------:R-:W-:Y:S01]  /*3650*/  ISETP.NE.AND P0, PT, R86, UR5, PT ;  /* 0x0000000556007c0c */ /* 0x000fe2000bf05270 */
[C---:B------:R-:W-:Y:S02]  /*3660*/  VIADD R7, R4.reuse, 0x4410 ;  /* 0x0000441004077836 */ /* 0x040fe40000000000 */
[----:B------:R-:W-:Y:S01]  /*3670*/  VIADD R4, R4, 0x4400 ;  /* 0x0000440004047836 */ /* 0x000fe20000000000 */
[----:B------:R-:W-:Y:S01]  /*3680*/  ISETP.LT.AND P0, PT, R86, RZ, P0 ;  /* 0x000000ff5600720c */ /* 0x000fe20000701270 */
[----:B------:R-:W-:Y:S01]  /*3690*/  IMAD.IADD R2, R87, 0x1, R2 ;  /* 0x0000000157027824 */ /* 0x000fe200078e0202 */
[----:B------:R-:W-:Y:S01]  /*36a0*/  USHF.R.U32.HI UR4, URZ, 0x1, UR4 ;  /* 0x00000001ff047899 */ /* 0x000fe20008011604 */
[----:B------:R-:W-:Y:S01]  /*36b0*/  SHF.R.U32.HI R120, RZ, 0x3, R7 ;  /* 0x00000003ff787819 */ /* 0x000fe20000011607 */
[----:B------:R-:W-:Y:S01]  /*36c0*/  IMAD.MOV.U32 R110, RZ, RZ, 0x1 ;  /* 0x00000001ff6e7424 */ /* 0x000fe200078e00ff */
[----:B------:R-:W-:Y:S01]  /*36d0*/  SHF.R.U32.HI R119, RZ, 0x3, R4 ;  /* 0x00000003ff777819 */ /* 0x000fe20000011604 */
[C---:B------:R-:W-:Y:S01]  /*36e0*/  VIADD R5, R2.reuse, 0x430 ;  /* 0x0000043002057836 */ /* 0x040fe20000000000 */
[----:B------:R-:W-:Y:S01]  /*36f0*/  UIADD3 UR5, UPT, UPT, UR4, -0x1, URZ ;  /* 0xffffffff04057890 */ /* 0x000fe2000fffe0ff */
[----:B------:R-:W-:Y:S01]  /*3700*/  VIADD R6, R2, 0x420 ;  /* 0x0000042002067836 */ /* 0x000fe20000000000 */
[----:B------:R-:W-:Y:S01]  /*3710*/  LOP3.LUT R119, R4, 0x10, R119, 0x78, !PT ;  /* 0x0000001004777812 */ /* 0x000fe200078e7877 */
[C---:B------:R-:W-:Y:S01]  /*3720*/  VIADD R4, R2.reuse, 0x400 ;  /* 0x0000040002047836 */ /* 0x040fe20000000000 */
[----:B------:R-:W-:Y:S01]  /*3730*/  SHF.R.U32.HI R118, RZ, 0x3, R5 ;  /* 0x00000003ff767819 */ /* 0x000fe20000011605 */
[----:B------:R-:W-:Y:S01]  /*3740*/  IMAD.MOV.U32 R108, RZ, RZ, RZ ;  /* 0x000000ffff6c7224 */ /* 0x000fe200078e00ff */
[----:B------:R-:W-:Y:S01]  /*3750*/  SHF.R.U32.HI R117, RZ, 0x3, R6 ;  /* 0x00000003ff757819 */ /* 0x000fe20000011606 */
[----:B------:R-:W-:Y:S01]  /*3760*/  IMAD.U32 R9, RZ, RZ, UR5 ;  /* 0x00000005ff097e24 */ /* 0x000fe2000f8e00ff */
[----:B------:R-:W-:Y:S01]  /*3770*/  SHF.R.U32.HI R115, RZ, 0x3, R4 ;  /* 0x00000003ff737819 */ /* 0x000fe20000011604 */
[----:B------:R-:W-:Y:S01]  /*3780*/  @!P0 IMAD R9, RZ, RZ, UR4 ;  /* 0x00000004ff098e24 */ /* 0x000fe2000f8e02ff */
[----:B------:R-:W-:Y:S01]  /*3790*/  LOP3.LUT R120, R7, 0x10, R120, 0x78, !PT ;  /* 0x0000001007787812 */ /* 0x000fe200078e7878 */
[C---:B------:R-:W-:Y:S01]  /*37a0*/  VIADD R7, R2.reuse, 0x410 ;  /* 0x0000041002077836 */ /* 0x040fe20000000000 */
[----:B------:R-:W-:Y:S01]  /*37b0*/  LOP3.LUT R118, R5, 0x70, R118, 0x78, !PT ;  /* 0x0000007005767812 */ /* 0x000fe200078e7876 */
[----:B------:R-:W-:Y:S01]  /*37c0*/  VIADD R5, R2, 0x470 ;  /* 0x0000047002057836 */ /* 0x000fe20000000000 */
[----:B------:R-:W-:Y:S01]  /*37d0*/  LOP3.LUT R117, R6, 0x70, R117, 0x78, !PT ;  /* 0x0000007006757812 */ /* 0x000fe200078e7875 */
[----:B------:R-:W-:Y:S01]  /*37e0*/  VIADD R6, R2, 0x460 ;  /* 0x0000046002067836 */ /* 0x000fe20000000000 */
[----:B------:R-:W-:Y:S01]  /*37f0*/  LOP3.LUT R115, R4, 0x70, R115, 0x78, !PT ;  /* 0x0000007004737812 */ /* 0x000fe200078e7873 */
[C---:B------:R-:W-:Y:S01]  /*3800*/  VIADD R4, R2.reuse, 0x450 ;  /* 0x0000045002047836 */ /* 0x040fe20000000000 */
[----:B------:R-:W-:Y:S01]  /*3810*/  SHF.R.U32.HI R116, RZ, 0x3, R7 ;  /* 0x00000003ff747819 */ /* 0x000fe20000011607 */
[----:B------:R-:W-:Y:S01]  /*3820*/  VIADD R2, R2, 0x440 ;  /* 0x0000044002027836 */ /* 0x000fe20000000000 */
[----:B------:R-:W-:Y:S01]  /*3830*/  SHF.R.U32.HI R114, RZ, 0x3, R5 ;  /* 0x00000003ff727819 */ /* 0x000fe20000011605 */
[----:B------:R-:W-:Y:S01]  /*3840*/  IMAD.IADD R9, R9, 0x1, R9 ;  /* 0x0000000109097824 */ /* 0x000fe200078e0209 */
[----:B------:R-:W-:Y:S01]  /*3850*/  SHF.R.U32.HI R113, RZ, 0x3, R6 ;  /* 0x00000003ff717819 */ /* 0x000fe20000011606 */
[----:B------:R-:W-:Y:S01]  /*3860*/  IMAD.MOV.U32 R107, RZ, RZ, RZ ;  /* 0x000000ffff6b7224 */ /* 0x000fe200078e00ff */
[----:B------:R-:W-:Y:S01]  /*3870*/  SHF.R.U32.HI R111, RZ, 0x3, R4 ;  /* 0x00000003ff6f7819 */ /* 0x000fe20000011604 */
[----:B------:R-:W-:Y:S01]  /*3880*/  IMAD R112, R3, 0x200000, R122 ;  /* 0x0020000003707824 */ /* 0x000fe200078e027a */
[----:B------:R-:W-:-:S02]  /*3890*/  SHF.R.U32.HI R109, RZ, 0x3, R2 ;  /* 0x00000003ff6d7819 */ /* 0x000fc40000011602 */
[----:B------:R-:W-:Y:S02]  /*38a0*/  PRMT R104, R9, 0x654, R104 ;  /* 0x0000065409687816 */ /* 0x000fe40000000068 */
[----:B------:R-:W-:Y:S02]  /*38b0*/  LOP3.LUT R116, R7, 0x70, R116, 0x78, !PT ;  /* 0x0000007007747812 */ /* 0x000fe400078e7874 */
[----:B------:R-:W-:Y:S02]  /*38c0*/  LOP3.LUT R114, R5, 0x70, R114, 0x78, !PT ;  /* 0x0000007005727812 */ /* 0x000fe400078e7872 */
[----:B------:R-:W-:Y:S02]  /*38d0*/  LOP3.LUT R113, R6, 0x70, R113, 0x78, !PT ;  /* 0x0000007006717812 */ /* 0x000fe400078e7871 */
[----:B------:R-:W-:Y:S02]  /*38e0*/  LOP3.LUT R111, R4, 0x70, R111, 0x78, !PT ;  /* 0x00000070046f7812 */ /* 0x000fe400078e786f */
[----:B--234-:R-:W-:-:S07]  /*38f0*/  LOP3.LUT R109, R2, 0x70, R109, 0x78, !PT ;  /* 0x00000070026d7812 */ /* 0x01cfce00078e786d */
.L_x_78:
[----:B------:R-:W2:Y:S01]  /*3900*/  LDC.64 R6, c[0x0][0x750] ;  /* 0x0001d400ff067b82 */ /* 0x000ea20000000a00 */
[----:B------:R-:W3:Y:S01]  /*3910*/  LDCU.64 UR4, c[0x0][0x358] ;  /* 0x00006b00ff0477ac */ /* 0x000ee20008000a00 */
[----:B------:R-:W-:-:S05]  /*3920*/  IMAD.SHL.U32 R3, R88, 0x100, RZ ;  /* 0x0000010058037824 */ /* 0x000fca00078e00ff */
[----:B------:R-:W-:Y:S01]  /*3930*/  LEA.HI.SX32 R2, R3, R106, 0x1f ;  /* 0x0000006a03027211 */ /* 0x000fe200078ffaff */
[----:B------:R-:W4:Y:S01]  /*3940*/  LDC.64 R4, c[0x0][0x758] ;  /* 0x0001d600ff047b82 */ /* 0x000f220000000a00 */
[----:B--2---:R-:W-:-:S05]  /*3950*/  IMAD.WIDE R6, R90, 0x4, R6 ;  /* 0x000000045a067825 */ /* 0x004fca00078e0206 */
[----:B---3--:R2:W5:Y:S01]  /*3960*/  LDG.E R127, desc[UR4][R6.64] ;  /* 0x00000004067f7981 */ /* 0x008562000c1e1900 */
[----:B----4-:R-:W-:-:S04]  /*3970*/  IMAD.WIDE R8, R2, 0x4, R4 ;  /* 0x0000000402087825 */ /* 0x010fc800078e0204 */
[----:B------:R-:W-:Y:S01]  /*3980*/  IMAD.U32 R2, R107, -0x80000000, RZ ;  /* 0x800000006b027824 */ /* 0x000fe200078e00ff */
[----:B------:R2:W5:Y:S03]  /*3990*/  LDG.E R126, desc[UR4][R8.64] ;  /* 0x00000004087e7981 */ /* 0x000566000c1e1900 */
[----:B------:R-:W3:Y:S01]  /*39a0*/  SYNCS.PHASECHK.TRANS64.TRYWAIT P0, [R87+URZ+0x50], R2 ;  /* 0x00005002570075a7 */ /* 0x000ee200080011ff */
[----:B------:R-:W-:-:S04]  /*39b0*/  LEA.HI R4, R88, R88, RZ, 0x1 ;  /* 0x0000005858047211 */ /* 0x000fc800078f08ff */
[----:B------:R-:W-:-:S04]  /*39c0*/  LOP3.LUT R3, R4, 0xfffffffe, RZ, 0xc0, !PT ;  /* 0xfffffffe04037812 */ /* 0x000fc800078ec0ff */
[----:B------:R-:W-:-:S04]  /*39d0*/  ISETP.NE.AND P1, PT, R88, R3, PT ;  /* 0x000000035800720c */ /* 0x000fc80003f25270 */
[----:B------:R-:W-:Y:S02]  /*39e0*/  ISETP.LT.AND P1, PT, R88, RZ, P1 ;  /* 0x000000ff5800720c */ /* 0x000fe40000f21270 */
[----:B------:R-:W-:Y:S01]  /*39f0*/  SHF.R.U32.HI R3, RZ, 0x1, R4 ;  /* 0x00000001ff037819 */ /* 0x000fe20000011604 */
[----:B------:R-:W-:-:S03]  /*3a00*/  IMAD.MOV.U32 R103, RZ, RZ, R90 ;  /* 0x000000ffff677224 */ /* 0x000fc600078e005a */
[----:B------:R-:W-:-:S07]  /*3a10*/  IADD3 R129, PT, PT, R3, -0x1, RZ ;  /* 0xffffffff03817810 */ /* 0x000fce0007ffe0ff */
[----:B------:R-:W-:Y:S01]  /*3a20*/  @!P1 IADD3 R129, PT, PT, R3, RZ, RZ ;  /* 0x000000ff03819210 */ /* 0x000fe20007ffe0ff */
[----:B--23--:R-:W-:Y:S06]  /*3a30*/  @!P0 BRA `(.L_x_66) ;  /* 0x0000002000948947 */ /* 0x00cfec0003800000 */
.L_x_109:
[----:B------:R-:W-:Y:S01]  /*3a40*/  SHF.R.S32.HI R102, RZ, 0x1f, R90 ;  /* 0x0000001fff667819 */ /* 0x000fe2000001145a */
[C---:B------:R-:W-:Y:S01]  /*3a50*/  IMAD R128, R107.reuse, 0xd0, R112 ;  /* 0x000000d06b807824 */ /* 0x040fe200078e0270 */
[----:B------:R-:W-:Y:S02]  /*3a60*/  ISETP.NE.AND P4, PT, R107, RZ, PT ;  /* 0x000000ff6b00720c */ /* 0x000fe40003f85270 */
[----:B------:R-:W-:Y:S02]  /*3a70*/  CS2R R132, SRZ ;  /* 0x0000000000847805 */ /* 0x000fe4000001ff00 */
[----:B------:R-:W-:Y:S02]  /*3a80*/  CS2R R130, SRZ ;  /* 0x0000000000827805 */ /* 0x000fe4000001ff00 */
[----:B------:R-:W-:-:S07]  /*3a90*/  LEA R129, R129, UR76, 0x8 ;  /* 0x0000004c81817c11 */ /* 0x000fce000f8e40ff */
.L_x_73:
[----:B------:R-:W-:Y:S01]  /*3aa0*/  IADD3 R88, PT, PT, R132, 0x3, RZ ;  /* 0x0000000384587810 */ /* 0x000fe20007ffe0ff */
[----:B------:R-:W-:Y:S05]  /*3ab0*/  WARPSYNC.ALL ;  /* 0x0000000000007948 */ /* 0x000fea0003800000 */
[----:B------:R-:W-:Y:S01]  /*3ac0*/  NOP ;  /* 0x0000000000007918 */ /* 0x000fe20000000000 */
[----:B------:R-:W-:Y:S01]  /*3ad0*/  SEL R88, R88, R131, !P4 ;  /* 0x0000008358587207 */ /* 0x000fe20006000000 */
[----:B------:R-:W-:Y:S01]  /*3ae0*/  BSSY.RECONVERGENT B0, `(.L_x_67) ;  /* 0x000003a000007945 */ /* 0x000fe20003800200 */
[----:B------:R-:W-:Y:S02]  /*3af0*/  ISETP.NE.AND P0, PT, R130, RZ, PT ;  /* 0x000000ff8200720c */ /* 0x000fe40003f05270 */
[----:B------:R-:W-:-:S04]  /*3b00*/  SHF.L.U32 R90, R88, 0x6, RZ ;  /* 0x00000006585a7819 */ /* 0x000fc800000006ff */
[----:B------:R-:W-:-:S04]  /*3b10*/  IADD3 R2, PT, PT, R128, R90, RZ ;  /* 0x0000005a80027210 */ /* 0x000fc80007ffe0ff */
[----:B------:R-:W-:-:S13]  /*3b20*/  R2UR UR4, R2 ;  /* 0x00000000020472ca */ /* 0x000fda00000e0000 */
[----:B------:R-:W3:Y:S01]  /*3b30*/  LDTM.x32 R36, tmem[UR4+0x20] ;  /* 0x00002004002479ee */ /* 0x000ee200082c0000 */
[----:B------:R-:W-:-:S13]  /*3b40*/  R2UR UR4, R2 ;  /* 0x00000000020472ca */ /* 0x000fda00000e0000 */
[----:B--2---:R-:W4:Y:S01]  /*3b50*/  LDTM.x32 R4, tmem[UR4] ;  /* 0x00000004000479ee */ /* 0x004f2200082c0000 */
[-C--:B--23-5:R-:W-:Y:S02]  /*3b60*/  FMUL2 R2, R36.F32x2.HI_LO, R127.reuse.F32 ;  /* 0x0000007f2402724a */ /* 0x0acfe40001000000 */
[-C--:B------:R-:W-:Y:S02]  /*3b70*/  FMUL2 R36, R40.F32x2.HI_LO, R127.reuse.F32 ;  /* 0x0000007f2824724a */ /* 0x080fe40001000000 */
[-C--:B------:R-:W-:Y:S02]  /*3b80*/  FMUL2 R40, R44.F32x2.HI_LO, R127.reuse.F32 ;  /* 0x0000007f2c28724a */ /* 0x080fe40001000000 */
[-C--:B------:R-:W-:Y:S02]  /*3b90*/  FMUL2 R44, R48.F32x2.HI_LO, R127.reuse.F32 ;  /* 0x0000007f302c724a */ /* 0x080fe40001000000 */
[-C--:B------:R-:W-:Y:S02]  /*3ba0*/  FMUL2 R48, R52.F32x2.HI_LO, R127.reuse.F32 ;  /* 0x0000007f3430724a */ /* 0x080fe40001000000 */
[----:B------:R-:W-:-:S02]  /*3bb0*/  FMUL2 R38, R38.F32x2.HI_LO, R127.F32 ;  /* 0x0000007f2626724a */ /* 0x000fc40001000000 */
[-C--:B------:R-:W-:Y:S02]  /*3bc0*/  FMUL2 R42, R42.F32x2.HI_LO, R127.reuse.F32 ;  /* 0x0000007f2a2a724a */ /* 0x080fe40001000000 */
[-C--:B------:R-:W-:Y:S02]  /*3bd0*/  FMUL2 R46, R46.F32x2.HI_LO, R127.reuse.F32 ;  /* 0x0000007f2e2e724a */ /* 0x080fe40001000000 */
[-C--:B------:R-:W-:Y:S02]  /*3be0*/  FMUL2 R50, R50.F32x2.HI_LO, R127.reuse.F32 ;  /* 0x0000007f3232724a */ /* 0x080fe40001000000 */
[-C--:B------:R-:W-:Y:S02]  /*3bf0*/  FMUL2 R54, R54.F32x2.HI_LO, R127.reuse.F32 ;  /* 0x0000007f3636724a */ /* 0x080fe40001000000 */
[-C--:B------:R-:W-:Y:S02]  /*3c00*/  FMUL2 R52, R56.F32x2.HI_LO, R127.reuse.F32 ;  /* 0x0000007f3834724a */ /* 0x080fe40001000000 */
[----:B------:R-:W-:-:S02]  /*3c10*/  FMUL2 R58, R58.F32x2.HI_LO, R127.F32 ;  /* 0x0000007f3a3a724a */ /* 0x000fc40001000000 */
[-C--:B------:R-:W-:Y:S02]  /*3c20*/  FMUL2 R56, R60.F32x2.HI_LO, R127.reuse.F32 ;  /* 0x0000007f3c38724a */ /* 0x080fe40001000000 */
[-C--:B------:R-:W-:Y:S02]  /*3c30*/  FMUL2 R60, R64.F32x2.HI_LO, R127.reuse.F32 ;  /* 0x0000007f403c724a */ /* 0x080fe40001000000 */
[-C--:B----4-:R-:W-:Y:S01]  /*3c40*/  FMUL2 R70, R8.F32x2.HI_LO, R127.reuse.F32 ;  /* 0x0000007f0846724a */ /* 0x090fe20001000000 */
[----:B------:R-:W-:Y:S01]  /*3c50*/  F2FP.BF16.F32.PACK_AB R8, R3, R2 ;  /* 0x000000020308723e */ /* 0x000fe200000010ff */
[-C--:B------:R-:W-:Y:S01]  /*3c60*/  FMUL2 R72, R10.F32x2.HI_LO, R127.reuse.F32 ;  /* 0x0000007f0a48724a */ /* 0x080fe20001000000 */
        /* <DEDUP_REMOVED lines=21> */
[----:B------:R-:W-:-:S02]  /*3dc0*/  FMUL2 R24, R24.F32x2.HI_LO, R127.F32 ;  /* 0x0000007f1818724a */ /* 0x000fc40001000000 */
[-C--:B------:R-:W-:Y:S02]  /*3dd0*/  FMUL2 R26, R26.F32x2.HI_LO, R127.reuse.F32 ;  /* 0x0000007f1a1a724a */ /* 0x080fe40001000000 */
[-C--:B------:R-:W-:Y:S02]  /*3de0*/  FMUL2 R28, R28.F32x2.HI_LO, R127.reuse.F32 ;  /* 0x0000007f1c1c724a */ /* 0x080fe40001000000 */
[-C--:B------:R-:W-:Y:S02]  /*3df0*/  FMUL2 R30, R30.F32x2.HI_LO, R127.reuse.F32 ;  /* 0x0000007f1e1e724a */ /* 0x080fe40001000000 */
[-C--:B------:R-:W-:Y:S02]  /*3e00*/  FMUL2 R32, R32.F32x2.HI_LO, R127.reuse.F32 ;  /* 0x0000007f2020724a */ /* 0x080fe40001000000 */
[----:B------:R-:W-:Y:S01]  /*3e10*/  FMUL2 R34, R34.F32x2.HI_LO, R127.F32 ;  /* 0x0000007f2222724a */ /* 0x000fe20001000000 */
[----:B------:R-:W-:Y:S06]  /*3e20*/  @P0 BRA `(.L_x_68) ;  /* 0x0000000000140947 */ /* 0x000fec0003800000 */
[----:B------:R-:W-:Y:S01]  /*3e30*/  ELECT P0, URZ, PT ;  /* 0x0000000000ff782f */ /* 0x000fe20003800000 */
[----:B------:R-:W-:Y:S01]  /*3e40*/  NOP ;  /* 0x0000000000007918 */ /* 0x000fe20000000000 */
[----:B------:R-:W-:-:S11]  /*3e50*/  LOP3.LUT R107, R107, 0x1, RZ, 0x3c, !PT ;  /* 0x000000016b6b7812 */ /* 0x000fd600078e3cff */
[----:B------:R-:W-:-:S04]  /*3e60*/  @P0 IMAD.MOV.U32 R5, RZ, RZ, 0x1 ;  /* 0x00000001ff050424 */ /* 0x000fc800078e00ff */
[----:B------:R2:W-:Y:S03]  /*3e70*/  @P0 SYNCS.ARRIVE.TRANS64.RED.ART0 RZ, [R104+URZ], R5 ;  /* 0x0000000568ff09a7 */ /* 0x0005e600085004ff */
.L_x_68:
[----:B------:R-:W-:Y:S05]  /*3e80*/  BSYNC.RECONVERGENT B0 ;  /* 0x0000000000007941 */ /* 0x000fea0003800200 */
.L_x_67:
[----:B------:R-:W-:Y:S01]  /*3e90*/  F2FP.BF16.F32.PACK_AB R20, R57, R56 ;  /* 0x000000383914723e */ /* 0x000fe200000010ff */
[----:B------:R3:W-:Y:S01]  /*3ea0*/  STS.128 [R109], R8 ;  /* 0x000000086d007388 */ /* 0x0007e20000000c00 */
[----:B------:R-:W-:Y:S02]  /*3eb0*/  F2FP.BF16.F32.PACK_AB R21, R63, R62 ;  /* 0x0000003e3f15723e */ /* 0x000fe400000010ff */
[----:B------:R-:W-:Y:S01]  /*3ec0*/  F2FP.BF16.F32.PACK_AB R22, R61, R60 ;  /* 0x0000003c3d16723e */ /* 0x000fe200000010ff */
[----:B------:R4:W-:Y:S01]  /*3ed0*/  STS.128 [R111], R12 ;  /* 0x0000000c6f007388 */ /* 0x0009e20000000c00 */
[----:B------:R-:W-:Y:S02]  /*3ee0*/  F2FP.BF16.F32.PACK_AB R23, R67, R66 ;  /* 0x000000424317723e */ /* 0x000fe400000010ff */
[----:B------:R-:W-:Y:S01]  /*3ef0*/  F2FP.BF16.F32.PACK_AB R4, R65, R64 ;  /* 0x000000404104723e */ /* 0x000fe200000010ff */
[----:B------:R5:W-:Y:S01]  /*3f00*/  STS.128 [R113], R16 ;  /* 0x0000001071007388 */ /* 0x000be20000000c00 */
[----:B--2---:R-:W-:-:S02]  /*3f10*/  F2FP.BF16.F32.PACK_AB R5, R69, R68 ;  /* 0x000000444505723e */ /* 0x004fc400000010ff */
[----:B------:R-:W-:Y:S01]  /*3f20*/  F2FP.BF16.F32.PACK_AB R6, R71, R70 ;  /* 0x000000464706723e */ /* 0x000fe200000010ff */
[----:B------:R2:W-:Y:S01]  /*3f30*/  STS.128 [R114], R20 ;  /* 0x0000001472007388 */ /* 0x0005e20000000c00 */
[----:B------:R-:W-:Y:S02]  /*3f40*/  F2FP.BF16.F32.PACK_AB R7, R73, R72 ;  /* 0x000000484907723e */ /* 0x000fe400000010ff */
[----:B------:R-:W-:Y:S02]  /*3f50*/  ISETP.NE.AND P2, PT, R124, RZ, PT ;  /* 0x000000ff7c00720c */ /* 0x000fe40003f45270 */
[C---:B------:R-:W-:Y:S01]  /*3f60*/  ISETP.GE.U32.AND P3, PT, R130.reuse, 0x6, PT ;  /* 0x000000068200780c */ /* 0x040fe20003f66070 */
[----:B------:R2:W-:Y:S01]  /*3f70*/  STS.128 [R115], R4 ;  /* 0x0000000473007388 */ /* 0x0005e20000000c00 */
[----:B------:R-:W-:Y:S01]  /*3f80*/  VIADD R130, R130, 0x2 ;  /* 0x0000000282827836 */ /* 0x000fe20000000000 */
[----:B---3--:R-:W-:Y:S02]  /*3f90*/  F2FP.BF16.F32.PACK_AB R8, R75, R74 ;  /* 0x0000004a4b08723e */ /* 0x008fe400000010ff */
[----:B------:R-:W-:-:S02]  /*3fa0*/  F2FP.BF16.F32.PACK_AB R9, R77, R76 ;  /* 0x0000004c4d09723e */ /* 0x000fc400000010ff */
[----:B------:R-:W-:Y:S02]  /*3fb0*/  F2FP.BF16.F32.PACK_AB R10, R79, R78 ;  /* 0x0000004e4f0a723e */ /* 0x000fe400000010ff */
[----:B------:R-:W-:Y:S02]  /*3fc0*/  F2FP.BF16.F32.PACK_AB R11, R81, R80 ;  /* 0x00000050510b723e */ /* 0x000fe400000010ff */
[----:B----4-:R-:W-:Y:S02]  /*3fd0*/  F2FP.BF16.F32.PACK_AB R12, R83, R82 ;  /* 0x00000052530c723e */ /* 0x010fe400000010ff */
[----:B------:R-:W-:Y:S01]  /*3fe0*/  F2FP.BF16.F32.PACK_AB R13, R85, R84 ;  /* 0x00000054550d723e */ /* 0x000fe200000010ff */
[----:B------:R2:W-:Y:S01]  /*3ff0*/  STS.128 [R116], R8 ;  /* 0x0000000874007388 */ /* 0x0005e20000000c00 */
[----:B------:R-:W-:Y:S02]  /*4000*/  F2FP.BF16.F32.PACK_AB R14, R25, R24 ;  /* 0x00000018190e723e */ /* 0x000fe400000010ff */
[----:B------:R-:W-:-:S02]  /*4010*/  F2FP.BF16.F32.PACK_AB R15, R27, R26 ;  /* 0x0000001a1b0f723e */ /* 0x000fc400000010ff */
[----:B-----5:R-:W-:Y:S02]  /*4020*/  F2FP.BF16.F32.PACK_AB R16, R29, R28 ;  /* 0x0000001c1d10723e */ /* 0x020fe400000010ff */
[----:B------:R-:W-:Y:S01]  /*4030*/  F2FP.BF16.F32.PACK_AB R17, R31, R30 ;  /* 0x0000001e1f11723e */ /* 0x000fe200000010ff */
[----:B------:R2:W-:Y:S01]  /*4040*/  STS.128 [R117], R12 ;  /* 0x0000000c75007388 */ /* 0x0005e20000000c00 */
[----:B------:R-:W-:Y:S02]  /*4050*/  F2FP.BF16.F32.PACK_AB R18, R33, R32 ;  /* 0x000000202112723e */ /* 0x000fe400000010ff */
[----:B------:R-:W-:-:S05]  /*4060*/  F2FP.BF16.F32.PACK_AB R19, R35, R34 ;  /* 0x000000222313723e */ /* 0x000fca00000010ff */
[----:B------:R2:W-:Y:S01]  /*4070*/  STS.128 [R118], R16 ;  /* 0x0000001076007388 */ /* 0x0005e20000000c00 */
[----:B------:R3:W-:Y:S06]  /*4080*/  MEMBAR.ALL.CTA ;  /* 0x0000000000007992 */ /* 0x0007ec0000008000 */
[----:B---3--:R-:W3:Y:S02]  /*4090*/  FENCE.VIEW.ASYNC.S ;  /* 0x00000000000073c6 */ /* 0x008ee40000000000 */
[----:B---3--:R-:W-:Y:S06]  /*40a0*/  BAR.SYNC.DEFER_BLOCKING 0x2, 0x80 ;  /* 0x0082000000007b1d */ /* 0x008fec0000010000 */
[----:B------:R-:W-:Y:S05]  /*40b0*/  @P2 BRA `(.L_x_69) ;  /* 0x0000000000442947 */ /* 0x000fea0003800000 */
[----:B------:R-:W-:Y:S01]  /*40c0*/  UIADD3 UR8, UP0, UPT, UR10, 0x240, URZ ;  /* 0x000002400a087890 */ /* 0x000fe2000ff1e0ff */
[----:B------:R-:W-:Y:S01]  /*40d0*/  PLOP3.LUT P0, PT, PT, PT, PT, 0x80, 0x8 ;  /* 0x000000000008781c */ /* 0x000fe20003f0f070 */
[----:B------:R-:W-:Y:S01]  /*40e0*/  IMAD R90, R89, 0x100, R90 ;  /* 0x00000100595a7824 */ /* 0x000fe200078e025a */
[----:B--2---:R-:W-:Y:S01]  /*40f0*/  IADD3 R4, PT, PT, R87, 0x400, RZ ;  /* 0x0000040057047810 */ /* 0x004fe20007ffe0ff */
[----:B------:R-:W-:-:S12]  /*4100*/  UIADD3.X UR9, UPT, UPT, URZ, UR11, URZ, UP0, !UPT ;  /* 0x0000000bff097290 */ /* 0x000fd800087fe4ff */
.L_x_70:
[----:B------:R-:W-:Y:S02]  /*4110*/  PLOP3.LUT P1, PT, P1, P0, PT, 0xf2, 0x2f ;  /* 0x00000000002f781c */ /* 0x000fe40000f21e72 */
[----:B------:R-:W-:-:S08]  /*4120*/  @P0 R2UR P1, UR6, R129 ;  /* 0x00000000810602ca */ /* 0x000fd00000020000 */
[----:B------:R-:W-:Y:S02]  /*4130*/  PLOP3.LUT P1, PT, P1, P0, PT, 0xf2, 0x2f ;  /* 0x00000000002f781c */ /* 0x000fe40000f21e72 */
[----:B------:R-:W-:-:S08]  /*4140*/  @P0 R2UR.OR P1, UR5, R90 ;  /* 0x000000005a0502ca */ /* 0x000fd00000120000 */
[----:B------:R-:W-:Y:S02]  /*4150*/  PLOP3.LUT P1, PT, P1, P0, PT, 0xf2, 0x2f ;  /* 0x00000000002f781c */ /* 0x000fe40000f21e72 */
[----:B------:R-:W-:-:S08]  /*4160*/  @P0 R2UR.OR P1, UR4, R4 ;  /* 0x00000000040402ca */ /* 0x000fd00000120000 */
[----:B------:R-:W-:Y:S02]  /*4170*/  @P0 PLOP3.LUT P0, PT, P1, PT, PT, 0x80, 0x8 ;  /* 0x000000000008081c */ /* 0x000fe40000f0f070 */
[----:B------:R-:W-:-:S03]  /*4180*/  PLOP3.LUT P1, PT, PT, PT, PT, 0x80, 0x8 ;  /* 0x000000000008781c */ /* 0x000fc60003f2f070 */
[----:B------:R2:W-:Y:S08]  /*4190*/  UTMASTG.2D [UR4], [UR8], desc[URZ] ;  /* 0x0000ff04080073b5 */ /* 0x0005f00008009000 */
[----:B--2---:R-:W-:Y:S05]  /*41a0*/  @P0 BRA.U.ANY `(.L_x_70) ;  /* 0xfffffffd00d80947 */ /* 0x004fea000393ffff */
[----:B------:R0:W-:Y:S01]  /*41b0*/  UTMACMDFLUSH ;  /* 0x00000000000079b7 */ /* 0x0001e20000000000 */
[----:B------:R-:W-:-:S04]  /*41c0*/  DEPBAR.LE SB0, 0x0 ;  /* 0x000080000000791a */ /* 0x000fc80000000000 */
.L_x_69:
[----:B------:R-:W-:Y:S01]  /*41d0*/  FMUL2 R90, R76.F32x2.HI_LO, -1.4426950216293334961 ;  /* 0xbfb8aa3b4c5a784a */ /* 0x000fe20001000000 */
[----:B------:R-:W-:Y:S01]  /*41e0*/  BAR.SYNC.DEFER_BLOCKING 0x2, 0x80 ;  /* 0x0082000000007b1d */ /* 0x000fe20000010000 */
[----:B--2---:R-:W-:Y:S02]  /*41f0*/  FMUL2 R8, R30.F32x2.HI_LO, -1.4426950216293334961 ;  /* 0xbfb8aa3b1e08784a */ /* 0x004fe40001000000 */
[----:B------:R-:W-:Y:S02]  /*4200*/  FMUL2 R92, R74.F32x2.HI_LO, -1.4426950216293334961 ;  /* 0xbfb8aa3b4a5c784a */ /* 0x000fe40001000000 */
[----:B------:R-:W-:Y:S01]  /*4210*/  FMUL2 R10, R28.F32x2.HI_LO, -1.4426950216293334961 ;  /* 0xbfb8aa3b1c0a784a */ /* 0x000fe20001000000 */
[----:B------:R-:W-:Y:S01]  /*4220*/  MUFU.EX2 R90, R90 ;  /* 0x0000005a005a7308 */ /* 0x000fe20000000800 */
[----:B------:R-:W-:Y:S02]  /*4230*/  FMUL2 R20, R80.F32x2.HI_LO, -1.4426950216293334961 ;  /* 0xbfb8aa3b5014784a */ /* 0x000fe40001000000 */
[----:B------:R-:W-:-:S02]  /*4240*/  FMUL2 R4, R34.F32x2.HI_LO, -1.4426950216293334961 ;  /* 0xbfb8aa3b2204784a */ /* 0x000fc40001000000 */
[----:B------:R-:W-:Y:S02]  /*4250*/  FMUL2 R22, R78.F32x2.HI_LO, -1.4426950216293334961 ;  /* 0xbfb8aa3b4e16784a */ /* 0x000fe40001000000 */
[----:B------:R-:W-:Y:S01]  /*4260*/  FMUL2 R6, R32.F32x2.HI_LO, -1.4426950216293334961 ;  /* 0xbfb8aa3b2006784a */ /* 0x000fe20001000000 */
[----:B------:R-:W2:Y:S01]  /*4270*/  MUFU.EX2 R91, R91 ;  /* 0x0000005b005b7308 */ /* 0x000ea20000000800 */
[----:B------:R-:W-:Y:S02]  /*4280*/  FMUL2 R100, R64.F32x2.HI_LO, -1.4426950216293334961 ;  /* 0xbfb8aa3b4064784a */ /* 0x000fe40001000000 */
[----:B------:R-:W-:Y:S02]  /*4290*/  FMUL2 R98, R68.F32x2.HI_LO, -1.4426950216293334961 ;  /* 0xbfb8aa3b4462784a */ /* 0x000fe40001000000 */
[----:B------:R-:W-:Y:S02]  /*42a0*/  FMUL2 R96, R70.F32x2.HI_LO, -1.4426950216293334961 ;  /* 0xbfb8aa3b4660784a */ /* 0x000fe40001000000 */
[----:B------:R-:W-:Y:S01]  /*42b0*/  FMUL2 R94, R72.F32x2.HI_LO, -1.4426950216293334961 ;  /* 0xbfb8aa3b485e784a */ /* 0x000fe20001000000 */
[----:B------:R-:W-:Y:S01]  /*42c0*/  MUFU.EX2 R8, R8 ;  /* 0x0000000800087308 */ /* 0x000fe20000000800 */
[----:B------:R-:W-:-:S02]  /*42d0*/  FMUL2 R18, R82.F32x2.HI_LO, -1.4426950216293334961 ;  /* 0xbfb8aa3b5212784a */ /* 0x000fc40001000000 */
[----:B------:R-:W-:Y:S02]  /*42e0*/  FMUL2 R16, R84.F32x2.HI_LO, -1.4426950216293334961 ;  /* 0xbfb8aa3b5410784a */ /* 0x000fe40001000000 */
[----:B------:R-:W-:Y:S02]  /*42f0*/  FMUL2 R14, R24.F32x2.HI_LO, -1.4426950216293334961 ;  /* 0xbfb8aa3b180e784a */ /* 0x000fe40001000000 */
[----:B------:R-:W-:Y:S01]  /*4300*/  FMUL2 R12, R26.F32x2.HI_LO, -1.4426950216293334961 ;  /* 0xbfb8aa3b1a0c784a */ /* 0x000fe20001000000 */
[----:B------:R-:W3:Y:S01]  /*4310*/  MUFU.EX2 R9, R9 ;  /* 0x0000000900097308 */ /* 0x000ee20000000800 */
[----:B--2---:R-:W-:-:S07]  /*4320*/  FADD2 R90, R90.F32x2.HI_LO, 1 ;  /* 0x3f8000005a5a744b */ /* 0x004fce0000200000 */
[----:B------:R-:W-:Y:S08]  /*4330*/  MUFU.EX2 R92, R92 ;  /* 0x0000005c005c7308 */ /* 0x000ff00000000800 */
[----:B------:R-:W2:Y:S01]  /*4340*/  MUFU.EX2 R93, R93 ;  /* 0x0000005d005d7308 */ /* 0x000ea20000000800 */
[----:B---3--:R-:W-:-:S07]  /*4350*/  FADD2 R8, R8.F32x2.HI_LO, 1 ;  /* 0x3f8000000808744b */ /* 0x008fce0000200000 */
[----:B------:R-:W-:Y:S08]  /*4360*/  MUFU.EX2 R10, R10 ;  /* 0x0000000a000a7308 */ /* 0x000ff00000000800 */
        /* <DEDUP_REMOVED lines=38> */
[----:B------:R-:W-:Y:S08]  /*45d0*/  MUFU.RCP R90, R90 ;  /* 0x0000005a005a7308 */ /* 0x000ff00000001000 */
[----:B------:R-:W2:Y:S01]  /*45e0*/  MUFU.RCP R91, R91 ;  /* 0x0000005b005b7308 */ /* 0x000ea20000001000 */
[----:B---3--:R-:W-:-:S07]  /*45f0*/  FADD2 R12, R12.F32x2.HI_LO, 1 ;  /* 0x3f8000000c0c744b */ /* 0x008fce0000200000 */
[----:B------:R-:W-:Y:S08]  /*4600*/  MUFU.RCP R8, R8 ;  /* 0x0000000800087308 */ /* 0x000ff00000001000 */
[----:B------:R-:W3:Y:S01]  /*4610*/  MUFU.RCP R9, R9 ;  /* 0x0000000900097308 */ /* 0x000ee20000001000 */
[----:B--2---:R-:W-:-:S04]  /*4620*/  FMUL2 R90, R90.F32x2.HI_LO, R76.F32x2.HI_LO ;  /* 0x0000004c5a5a724a */ /* 0x004fc80000000000 */
[----:B------:R-:W-:-:S03]  /*4630*/  FMUL2 R90, R90.F32x2.HI_LO, R46.F32x2.HI_LO ;  /* 0x0000002e5a5a724a */ /* 0x000fc60000000000 */
[----:B------:R-:W-:Y:S01]  /*4640*/  MUFU.RCP R92, R92 ;  /* 0x0000005c005c7308 */ /* 0x000fe20000001000 */
[----:B------:R-:W-:-:S07]  /*4650*/  FMUL2 R90, R90.F32x2.HI_LO, R126.F32 ;  /* 0x0000007e5a5a724a */ /* 0x000fce0001000000 */
[----:B------:R-:W2:Y:S01]  /*4660*/  MUFU.RCP R93, R93 ;  /* 0x0000005d005d7308 */ /* 0x000ea20000001000 */
[----:B---3--:R-:W-:-:S04]  /*4670*/  FMUL2 R8, R8.F32x2.HI_LO, R30.F32x2.HI_LO ;  /* 0x0000001e0808724a */ /* 0x008fc80000000000 */
[----:B------:R-:W-:-:S03]  /*4680*/  FMUL2 R8, R8.F32x2.HI_LO, R62.F32x2.HI_LO ;  /* 0x0000003e0808724a */ /* 0x000fc60000000000 */
[----:B------:R-:W-:Y:S01]  /*4690*/  MUFU.RCP R10, R10 ;  /* 0x0000000a000a7308 */ /* 0x000fe20000001000 */
[----:B------:R-:W-:-:S07]  /*46a0*/  FMUL2 R8, R8.F32x2.HI_LO, R126.F32 ;  /* 0x0000007e0808724a */ /* 0x000fce0001000000 */
        /* <DEDUP_REMOVED lines=29> */
[----:B------:R-:W-:-:S05]  /*4880*/  FMUL2 R6, R6.F32x2.HI_LO, R126.F32 ;  /* 0x0000007e0606724a */ /* 0x000fca0001000000 */
[----:B------:R-:W-:Y:S02]  /*4890*/  FMNMX.NAN R28, |R23|, |R7|, !PT ;  /* 0x40000007171c7209 */ /* 0x000fe40007820200 */
[----:B------:R-:W3:Y:S01]  /*48a0*/  MUFU.RCP R99, R99 ;  /* 0x0000006300637308 */ /* 0x000ee20000001000 */
[----:B--2---:R-:W-:Y:S01]  /*48b0*/  FMUL2 R100, R100.F32x2.HI_LO, R64.F32x2.HI_LO ;  /* 0x000000406464724a */ /* 0x004fe20000000000 */
[----:B------:R-:W-:-:S03]  /*48c0*/  F2FP.SATFINITE.E4M3.F32.PACK_AB_MERGE_C R7, R7, R6, RZ ;  /* 0x000000060707723e */ /* 0x000fc600048070ff */
[----:B------:R-:W-:Y:S01]  /*48d0*/  FMUL2 R100, R100.F32x2.HI_LO, R2.F32x2.HI_LO ;  /* 0x000000026464724a */ /* 0x000fe20000000000 */
[-C--:B------:R-:W-:Y:S02]  /*48e0*/  FMNMX.NAN R3, |R90|, |R8|.reuse, !PT ;  /* 0x400000085a037209 */ /* 0x080fe40007820200 */
[----:B------:R-:W-:Y:S01]  /*48f0*/  MUFU.RCP R96, R96 ;  /* 0x0000006000607308 */ /* 0x000fe20000001000 */
[----:B------:R-:W-:Y:S01]  /*4900*/  F2FP.SATFINITE.E4M3.F32.PACK_AB_MERGE_C R2, R9, R8, RZ ;  /* 0x000000080902723e */ /* 0x000fe200048070ff */
[----:B------:R-:W-:Y:S01]  /*4910*/  FMUL2 R100, R100.F32x2.HI_LO, R126.F32 ;  /* 0x0000007e6464724a */ /* 0x000fe20001000000 */
[----:B------:R-:W-:-:S05]  /*4920*/  FMNMX.NAN R8, |R93|, |R11|, !PT ;  /* 0x4000000b5d087209 */ /* 0x000fca0007820200 */
        /* <DEDUP_REMOVED lines=25> */
[----:B------:R-:W-:Y:S02]  /*4ac0*/  FMNMX3.NAN R3, |R98|, |R16|, R3, !PT ;  /* 0x4000001062037276 */ /* 0x000fe40007820203 */
[----:B------:R-:W3:Y:S01]  /*4ad0*/  MUFU.RCP R13, R13 ;  /* 0x0000000d000d7308 */ /* 0x000ee20000001000 */
[----:B--2---:R-:W-:Y:S01]  /*4ae0*/  FMUL2 R14, R14.F32x2.HI_LO, R24.F32x2.HI_LO ;  /* 0x000000180e0e724a */ /* 0x004fe20000000000 */
[----:B------:R-:W-:Y:S02]  /*4af0*/  FMNMX.NAN R25, |R92|, |R10|, !PT ;  /* 0x4000000a5c197209 */ /* 0x000fe40007820200 */
[----:B------:R-:W-:Y:S01]  /*4b00*/  FMNMX.NAN R24, |R91|, |R9|, !PT ;  /* 0x400000095b187209 */ /* 0x000fe20007820200 */
[----:B------:R-:W-:Y:S01]  /*4b10*/  FMUL2 R14, R14.F32x2.HI_LO, R52.F32x2.HI_LO ;  /* 0x000000340e0e724a */ /* 0x000fe20000000000 */
[----:B------:R-:W-:Y:S02]  /*4b20*/  F2FP.SATFINITE.E4M3.F32.PACK_AB_MERGE_C R9, R97, R96, RZ ;  /* 0x000000606109723e */ /* 0x000fe400048070ff */
[----:B------:R-:W-:Y:S01]  /*4b30*/  F2FP.SATFINITE.E4M3.F32.PACK_AB_MERGE_C R91, R91, R90, RZ ;  /* 0x0000005a5b5b723e */ /* 0x000fe200048070ff */
[----:B------:R-:W-:Y:S01]  /*4b40*/  FMUL2 R14, R14.F32x2.HI_LO, R126.F32 ;  /* 0x0000007e0e0e724a */ /* 0x000fe20001000000 */
[----:B------:R-:W-:-:S02]  /*4b50*/  FMNMX3.NAN R24, |R99|, |R17|, R24, !PT ;  /* 0x4000001163187276 */ /* 0x000fc40007820218 */
[----:B------:R-:W-:Y:S02]  /*4b60*/  F2FP.SATFINITE.E4M3.F32.PACK_AB_MERGE_C R17, R17, R16, RZ ;  /* 0x000000101111723e */ /* 0x000fe400048070ff */
[----:B------:R-:W-:Y:S02]  /*4b70*/  FMNMX3.NAN R28, |R97|, |R15|, R28, !PT ;  /* 0x4000000f611c7276 */ /* 0x000fe4000782021c */
[----:B------:R-:W-:Y:S01]  /*4b80*/  FMNMX3.NAN R25, |R100|, |R18|, R25, !PT ;  /* 0x4000001264197276 */ /* 0x000fe20007820219 */
[----:B---3--:R-:W-:Y:S01]  /*4b90*/  FMUL2 R12, R12.F32x2.HI_LO, R26.F32x2.HI_LO ;  /* 0x0000001a0c0c724a */ /* 0x008fe20000000000 */
[----:B------:R-:W-:Y:S02]  /*4ba0*/  F2FP.SATFINITE.E4M3.F32.PACK_AB_MERGE_C R27, R11, R10, RZ ;  /* 0x0000000a0b1b723e */ /* 0x000fe400048070ff */
[----:B------:R-:W-:Y:S01]  /*4bb0*/  FMNMX.NAN R10, |R21|, |R5|, !PT ;  /* 0x40000005150a7209 */ /* 0x000fe20007820200 */
[----:B------:R-:W-:Y:S01]  /*4bc0*/  FMUL2 R12, R12.F32x2.HI_LO, R58.F32x2.HI_LO ;  /* 0x0000003a0c0c724a */ /* 0x000fe20000000000 */
[----:B------:R-:W-:-:S02]  /*4bd0*/  F2FP.SATFINITE.E4M3.F32.PACK_AB_MERGE_C R11, R21, R20, RZ ;  /* 0x00000014150b723e */ /* 0x000fc400048070ff */
[----:B------:R-:W-:Y:S01]  /*4be0*/  FMNMX.NAN R21, |R20|, |R4|, !PT ;  /* 0x4000000414157209 */ /* 0x000fe20007820200 */
[----:B------:R-:W-:Y:S01]  /*4bf0*/  FMUL2 R12, R12.F32x2.HI_LO, R126.F32 ;  /* 0x0000007e0c0c724a */ /* 0x000fe20001000000 */
[----:B------:R-:W-:Y:S02]  /*4c00*/  F2FP.SATFINITE.E4M3.F32.PACK_AB_MERGE_C R20, R5, R4, RZ ;  /* 0x000000040514723e */ /* 0x000fe400048070ff */
[----:B------:R-:W-:Y:S02]  /*4c10*/  F2FP.SATFINITE.E4M3.F32.PACK_AB_MERGE_C R4, R23, R22, RZ ;  /* 0x000000161704723e */ /* 0x000fe400048070ff */
[----:B------:R-:W-:Y:S02]  /*4c20*/  FMNMX.NAN R23, |R22|, |R6|, !PT ;  /* 0x4000000616177209 */ /* 0x000fe40007820200 */
[----:B------:R-:W-:Y:S02]  /*4c30*/  F2FP.SATFINITE.E4M3.F32.PACK_AB_MERGE_C R22, R99, R98, RZ ;  /* 0x000000626316723e */ /* 0x000fe400048070ff */
[----:B------:R-:W-:-:S02]  /*4c40*/  F2FP.SATFINITE.E4M3.F32.PACK_AB_MERGE_C R5, R101, R100, RZ ;  /* 0x000000646505723e */ /* 0x000fc400048070ff */
[----:B------:R-:W-:Y:S02]  /*4c50*/  F2FP.SATFINITE.E4M3.F32.PACK_AB_MERGE_C R6, R95, R94, RZ ;  /* 0x0000005e5f06723e */ /* 0x000fe400048070ff */
[----:B------:R-:W-:Y:S02]  /*4c60*/  FMNMX3.NAN R101, |R101|, |R19|, R8, !PT ;  /* 0x4000001365657276 */ /* 0x000fe40007820208 */
[----:B------:R-:W-:Y:S02]  /*4c70*/  PRMT R8, R5, 0x5410, R22 ;  /* 0x0000541005087816 */ /* 0x000fe40000000016 */
[----:B------:R-:W-:Y:S02]  /*4c80*/  PRMT R9, R9, 0x5410, R6 ;  /* 0x0000541009097816 */ /* 0x000fe40000000006 */
[----:B------:R-:W-:Y:S02]  /*4c90*/  F2FP.SATFINITE.E4M3.F32.PACK_AB_MERGE_C R26, R93, R92, RZ ;  /* 0x0000005c5d1a723e */ /* 0x000fe400048070ff */
[----:B------:R-:W-:-:S02]  /*4ca0*/  F2FP.SATFINITE.E4M3.F32.PACK_AB_MERGE_C R6, R13, R12, RZ ;  /* 0x0000000c0d06723e */ /* 0x000fc400048070ff */
[----:B------:R-:W-:Y:S02]  /*4cb0*/  F2FP.SATFINITE.E4M3.F32.PACK_AB_MERGE_C R5, R15, R14, RZ ;  /* 0x0000000e0f05723e */ /* 0x000fe400048070ff */
[----:B------:R-:W-:Y:S02]  /*4cc0*/  F2FP.SATFINITE.E4M3.F32.PACK_AB_MERGE_C R22, R19, R18, RZ ;  /* 0x000000121316723e */ /* 0x000fe400048070ff */
[----:B------:R-:W-:Y:S02]  /*4cd0*/  FMNMX3.NAN R29, |R95|, |R13|, R10, !PT ;  /* 0x4000000d5f1d7276 */ /* 0x000fe4000782020a */
[----:B------:R-:W-:Y:S02]  /*4ce0*/  PRMT R10, R26, 0x5410, R91 ;  /* 0x000054101a0a7816 */ /* 0x000fe4000000005b */
[----:B------:R-:W-:Y:S02]  /*4cf0*/  PRMT R11, R4, 0x5410, R11 ;  /* 0x00005410040b7816 */ /* 0x000fe4000000000b */
[----:B------:R-:W-:-:S02]  /*4d00*/  PRMT R5, R5, 0x5410, R6 ;  /* 0x0000541005057816 */ /* 0x000fc40000000006 */
[----:B------:R-:W-:Y:S01]  /*4d10*/  PRMT R4, R22, 0x5410, R17 ;  /* 0x0000541016047816 */ /* 0x000fe20000000011 */
[----:B------:R2:W-:Y:S01]  /*4d20*/  STS.128 [R119], R8 ;  /* 0x0000000877007388 */ /* 0x0005e20000000c00 */
[----:B------:R-:W-:Y:S02]  /*4d30*/  PRMT R6, R27, 0x5410, R2 ;  /* 0x000054101b067816 */ /* 0x000fe40000000002 */
[----:B------:R-:W-:Y:S02]  /*4d40*/  PRMT R7, R7, 0x5410, R20 ;  /* 0x0000541007077816 */ /* 0x000fe40000000014 */
[----:B------:R-:W-:Y:S02]  /*4d50*/  FMNMX3.NAN R12, |R94|, |R12|, R21, !PT ;  /* 0x4000000c5e0c7276 */ /* 0x000fe40007820215 */
[----:B------:R-:W-:Y:S01]  /*4d60*/  FMNMX3.NAN R14, |R96|, |R14|, R23, !PT ;  /* 0x4000000e600e7276 */ /* 0x000fe20007820217 */
[----:B------:R2:W-:Y:S01]  /*4d70*/  STS.128 [R120], R4 ;  /* 0x0000000478007388 */ /* 0x0005e20000000c00 */
[----:B------:R-:W-:-:S02]  /*4d80*/  FMNMX.NAN R24, R24, R29, !PT ;  /* 0x0000001d18187209 */ /* 0x000fc40007820000 */
[----:B------:R-:W-:Y:S01]  /*4d90*/  FMNMX.NAN R3, R3, R12, !PT ;  /* 0x0000000c03037209 */ /* 0x000fe20007820000 */
[----:B------:R3:W-:Y:S06]  /*4da0*/  MEMBAR.ALL.CTA ;  /* 0x0000000000007992 */ /* 0x0007ec0000008000 */
[----:B---3--:R-:W3:Y:S01]  /*4db0*/  FENCE.VIEW.ASYNC.S ;  /* 0x00000000000073c6 */ /* 0x008ee20000000000 */
[----:B------:R-:W-:Y:S02]  /*4dc0*/  FMNMX3.NAN R24, R101, R28, R24, !PT ;  /* 0x0000001c65187276 */ /* 0x000fe40007820018 */
[----:B------:R-:W-:-:S04]  /*4dd0*/  FMNMX3.NAN R3, R25, R14, R3, !PT ;  /* 0x0000000e19037276 */ /* 0x000fc80007820003 */
[----:B------:R-:W-:-:S04]  /*4de0*/  FMNMX3.NAN R24, R3, R24, RZ, !PT ;  /* 0x0000001803187276 */ /* 0x000fc800078200ff */
[----:B------:R-:W-:Y:S01]  /*4df0*/  FMNMX R133, R24, R133, !PT ;  /* 0x0000008518857209 */ /* 0x000fe20007800000 */
[----:B---3--:R-:W-:Y:S06]  /*4e00*/  BAR.SYNC.DEFER_BLOCKING 0x2, 0x80 ;  /* 0x0082000000007b1d */ /* 0x008fec0000010000 */
[----:B------:R-:W-:Y:S05]  /*4e10*/  @P2 BRA `(.L_x_71) ;  /* 0x0000000000442947 */ /* 0x000fea0003800000 */
[----:B------:R-:W-:Y:S01]  /*4e20*/  IMAD R88, R89, 0x4, R88 ;  /* 0x0000000459587824 */ /* 0x000fe200078e0258 */
[----:B------:R-:W-:Y:S01]  /*4e30*/  UIADD3 UR8, UP0, UPT, UR10, 0x2c0, URZ ;  /* 0x000002c00a087890 */ /* 0x000fe2000ff1e0ff */
[----:B------:R-:W-:Y:S02]  /*4e40*/  PLOP3.LUT P0, PT, PT, PT, PT, 0x80, 0x8 ;  /* 0x000000000008781c */ /* 0x000fe40003f0f070 */
[----:B------:R-:W-:Y:S01]  /*4e50*/  IADD3 R2, PT, PT, R87, 0x4400, RZ ;  /* 0x0000440057027810 */ /* 0x000fe20007ffe0ff */
[----:B------:R-:W-:Y:S01]  /*4e60*/  IMAD.SHL.U32 R88, R88, 0x20, RZ ;  /* 0x0000002058587824 */ /* 0x000fe200078e00ff */
[----:B------:R-:W-:-:S12]  /*4e70*/  UIADD3.X UR9, UPT, UPT, URZ, UR11, URZ, UP0, !UPT ;  /* 0x0000000bff097290 */ /* 0x000fd800087fe4ff */
.L_x_72:
        /* <DEDUP_REMOVED lines=9> */
[----:B---3--:R-:W-:Y:S05]  /*4f10*/  @P0 BRA.U.ANY `(.L_x_72) ;  /* 0xfffffffd00d80947 */ /* 0x008fea000393ffff */
[----:B------:R0:W-:Y:S02]  /*4f20*/  UTMACMDFLUSH ;  /* 0x00000000000079b7 */ /* 0x0001e40000000000 */
.L_x_71:
[----:B------:R-:W-:Y:S01]  /*4f30*/  BAR.SYNC.DEFER_BLOCKING 0x2, 0x80 ;  /* 0x0082000000007b1d */ /* 0x000fe20000010000 */
[----:B------:R-:W-:Y:S02]  /*4f40*/  IADD3 R131, PT, PT, R131, 0x1, RZ ;  /* 0x0000000183837810 */ /* 0x000fe40007ffe0ff */
[----:B------:R-:W-:-:S03]  /*4f50*/  IADD3 R132, PT, PT, R132, -0x1, RZ ;  /* 0xffffffff84847810 */ /* 0x000fc60007ffe0ff */
[----:B------:R-:W-:Y:S05]  /*4f60*/  @!P3 BRA `(.L_x_73) ;  /* 0xffffffe800ccb947 */ /* 0x000fea000383ffff */
[-C--:B------:R-:W-:Y:S01]  /*4f70*/  LEA R3, R110, R87.reuse, 0x3 ;  /* 0x000000576e037211 */ /* 0x080fe200078e18ff */
[----:B------:R-:W-:Y:S01]  /*4f80*/  BSSY B0, `(.L_x_74) ;  /* 0x0000005000007945 */ /* 0x000fe20003800000 */
[----:B--2---:R-:W-:Y:S02]  /*4f90*/  SHF.L.U32 R4, R108, 0x1f, RZ ;  /* 0x0000001f6c047819 */ /* 0x004fe400000006ff */
[----:B------:R-:W-:Y:S02]  /*4fa0*/  LEA R91, R110, R87, 0x4 ;  /* 0x000000576e5b7211 */ /* 0x000fe400078e20ff */
[----:B------:R-:W2:Y:S02]  /*4fb0*/  SYNCS.PHASECHK.TRANS64.TRYWAIT P0, [R3+URZ+0x60], R4 ;  /* 0x00006004030075a7 */ /* 0x000ea400080011ff */
[----:B--2---:R-:W-:Y:S05]  /*4fc0*/  @!P0 BRA `(.L_x_75) ;  /* 0x0000000c00488947 */ /* 0x004fea0003800000 */
.L_x_111:
[----:B------:R-:W-:Y:S05]  /*4fd0*/  BSYNC B0 ;  /* 0x0000000000007941 */ /* 0x000fea0003800000 */
.L_x_74:
[----:B------:R-:W3:Y:S01]  /*4fe0*/  LDS.128 R88, [R91+0x34c10] ;  /* 0x034c10005b587984 */ /* 0x000ee20000000c00 */
[----:B------:R-:W-:Y:S01]  /*4ff0*/  CREDUX.MAXABS.F32.NAN UR4, R133 ;  /* 0x00000000850472cc */ /* 0x000fe20000006400 */
[----:B------:R-:W-:Y:S01]  /*5000*/  BSSY.RECONVERGENT B0, `(.L_x_76) ;  /* 0x0000016000007945 */ /* 0x000fe20003800200 */
[----:B------:R-:W-:Y:S01]  /*5010*/  ISETP.NE.AND P0, PT, R105, RZ, PT ;  /* 0x000000ff6900720c */ /* 0x000fe20003f05270 */
[----:B------:R4:W-:Y:S06]  /*5020*/  MEMBAR.ALL.CTA ;  /* 0x0000000000007992 */ /* 0x0009ec0000008000 */
[----:B----4-:R-:W4:Y:S01]  /*5030*/  FENCE.VIEW.ASYNC.S ;  /* 0x00000000000073c6 */ /* 0x010f220000000000 */
[----:B------:R-:W-:-:S03]  /*5040*/  VIADD R110, R110, 0x1 ;  /* 0x000000016e6e7836 */ /* 0x000fc60000000000 */
[----:B------:R-:W-:Y:S01]  /*5050*/  IMAD.U32 R2, RZ, RZ, UR4 ;  /* 0x00000004ff027e24 */ /* 0x000fe2000f8e00ff */
[----:B----4-:R4:W-:Y:S04]  /*5060*/  SYNCS.ARRIVE.TRANS64.ART0 RZ, [R3+URZ+0x70], R0 ;  /* 0x0000700003ff79a7 */ /* 0x0109e800085000ff */
[----:B------:R4:W-:Y:S01]  /*5070*/  @!P0 STS [R121+0x34c00], R2 ;  /* 0x034c000279008388 */ /* 0x0009e20000000800 */
[----:B------:R-:W-:Y:S01]  /*5080*/  BAR.SYNC.DEFER_BLOCKING 0x2, 0x80 ;  /* 0x0082000000007b1d */ /* 0x000fe20000010000 */
[----:B------:R-:W-:-:S13]  /*5090*/  LOP3.LUT P0, RZ, R124, R105, RZ, 0xfc, !PT ;  /* 0x000000697cff7212 */ /* 0x000fda000780fcff */
[----:B------:R-:W-:Y:S05]  /*50a0*/  @P0 BRA `(.L_x_77) ;  /* 0x00000000002c0947 */ /* 0x000fea0003800000 */
[----:B------:R-:W-:Y:S01]  /*50b0*/  IMAD.U32 R86, RZ, RZ, UR7 ;  /* 0x00000007ff567e24 */ /* 0x000fe2000f8e00ff */
[----:B-1----:R-:W-:Y:S01]  /*50c0*/  MOV R87, 0x400 ;  /* 0x0000040000577802 */ /* 0x002fe20000000f00 */
[----:B------:R-:W1:Y:S03]  /*50d0*/  LDCU.64 UR4, c[0x0][0x740] ;  /* 0x0000e800ff0477ac */ /* 0x000e660008000a00 */
[----:B------:R-:W-:Y:S01]  /*50e0*/  LEA R87, R86, R87, 0x18 ;  /* 0x0000005756577211 */ /* 0x000fe200078ec0ff */
[----:B------:R-:W5:Y:S04]  /*50f0*/  LDCU.64 UR8, c[0x0][0x358] ;  /* 0x00006b00ff0877ac */ /* 0x000f680008000a00 */
[----:B--2---:R-:W2:Y:S01]  /*5100*/  LDS.128 R4, [R87+0x34c00] ;  /* 0x034c000057047984 */ /* 0x004ea20000000c00 */
[----:B-1--4-:R-:W-:-:S04]  /*5110*/  LEA R2, P0, R103, UR4, 0x2 ;  /* 0x0000000467027c11 */ /* 0x012fc8000f8010ff */
[----:B------:R-:W-:Y:S02]  /*5120*/  LEA.HI.X R3, R103, UR5, R102, 0x2, P0 ;  /* 0x0000000567037c11 */ /* 0x000fe400080f1466 */
[----:B--2---:R-:W-:-:S04]  /*5130*/  FMNMX3 R4, R4, RZ, R5, !PT ;  /* 0x000000ff04047276 */ /* 0x004fc80007800005 */
[----:B------:R-:W-:-:S05]  /*5140*/  FMNMX3 R7, R4, R6, R7, !PT ;  /* 0x0000000604077276 */ /* 0x000fca0007800007 */
[----:B-----5:R1:W-:Y:S02]  /*5150*/  REDG.E.MAX.S32.STRONG.GPU desc[UR8][R2.64], R7 ;  /* 0x000000070200798e */ /* 0x0203e4000d12e308 */
.L_x_77:
[----:B------:R-:W-:Y:S05]  /*5160*/  BSYNC.RECONVERGENT B0 ;  /* 0x0000000000007941 */ /* 0x000fea0003800200 */
.L_x_76:
[----:B---3--:R-:W-:Y:S02]  /*5170*/  ISETP.NE.AND P0, PT, R91, 0x1, PT ;  /* 0x000000015b00780c */ /* 0x008fe40003f05270 */
[----:B------:R-:W-:-:S04]  /*5180*/  ISETP.NE.AND P1, PT, R110, 0x2, PT ;  /* 0x000000026e00780c */ /* 0x000fc80003f25270 */
[----:B-12-4-:R-:W-:Y:S02]  /*5190*/  SEL R3, RZ, 0x1, P1 ;  /* 0x00000001ff037807 */ /* 0x016fe40000800000 */
[----:B------:R-:W-:Y:S02]  /*51a0*/  SEL R110, R110, RZ, P1 ;  /* 0x000000ff6e6e7207 */ /* 0x000fe40000800000 */
[----:B------:R-:W-:-:S03]  /*51b0*/  LOP3.LUT R108, R108, R3, RZ, 0x3c, !PT ;  /* 0x000000036c6c7212 */ /* 0x000fc600078e3cff */
[----:B------:R-:W-:Y:S05]  /*51c0*/  @!P0 BRA `(.L_x_78) ;  /* 0xffffffe400cc8947 */ /* 0x000fea000383ffff */
.L_x_65:
[----:B------:R-:W-:-:S13]  /*51d0*/  ISETP.NE.AND P0, PT, R124, RZ, PT ;  /* 0x000000ff7c00720c */ /* 0x000fda0003f05270 */
[----:B------:R-:W-:Y:S05]  /*51e0*/  @P0 BRA `(.L_x_79) ;  /* 0x0000000000200947 */ /* 0x000fea0003800000 */
[----:B------:R-:W2:Y:S01]  /*51f0*/  S2UR UR4, SR_CgaCtaId ;  /* 0x00000000000479c3 */ /* 0x000ea20000008800 */
[----:B------:R-:W-:Y:S01]  /*5200*/  ELECT P1, URZ, PT ;  /* 0x0000000000ff782f */ /* 0x000fe20003820000 */
[----:B------:R-:W-:-:S06]  /*5210*/  IMAD.MOV.U32 R2, RZ, RZ, 0x1 ;  /* 0x00000001ff027424 */ /* 0x000fcc00078e00ff */
[----:B------:R-:W-:Y:S06]  /*5220*/  UVIRTCOUNT.DEALLOC.SMPOOL 0x80 ;  /* 0x000000800000784c */ /* 0x000fec0000000000 */
[----:B------:R-:W-:Y:S01]  /*5230*/  @P1 MOV R3, 0x40 ;  /* 0x0000004000031802 */ /* 0x000fe20000000f00 */
[----:B--2---:R-:W-:-:S05]  /*5240*/  @P1 IMAD.U32 R86, RZ, RZ, UR4 ;  /* 0x00000004ff561e24 */ /* 0x004fca000f8e00ff */
[----:B------:R-:W-:-:S05]  /*5250*/  @P1 LEA R3, R86, R3, 0x18 ;  /* 0x0000000356031211 */ /* 0x000fca00078ec0ff */
[----:B------:R2:W-:Y:S02]  /*5260*/  @P1 STS.U8 [R3], R2 ;  /* 0x0000000203001388 */ /* 0x0005e40000000000 */
.L_x_79:
[----:B------:R-:W-:Y:S06]  /*5270*/  BAR.SYNC.DEFER_BLOCKING 0x2, 0x80 ;  /* 0x0082000000007b1d */ /* 0x000fec0000010000 */
[----:B------:R-:W-:Y:S05]  /*5280*/  @P0 BRA `(.L_x_80) ;  /* 0x0000000000d80947 */ /* 0x000fea0003800000 */
[----:B--2---:R-:W-:Y:S01]  /*5290*/  VIADD R3, R87, 0x80 ;  /* 0x0000008057037836 */ /* 0x004fe20000000000 */
[----:B------:R-:W-:Y:S01]  /*52a0*/  LOP3.LUT R86, R86, 0x1, RZ, 0x3c, !PT ;  /* 0x0000000156567812 */ /* 0x000fe200078e3cff */
[----:B------:R-:W-:Y:S03]  /*52b0*/  BSSY B0, `(.L_x_81) ;  /* 0x0000005000007945 */ /* 0x000fe60003800000 */
[----:B------:R-:W-:-:S04]  /*52c0*/  PRMT R3, R86, 0x654, R3 ;  /* 0x0000065456037816 */ /* 0x000fc80000000003 */
[----:B------:R2:W-:Y:S01]  /*52d0*/  SYNCS.ARRIVE.TRANS64.RED.ART0 RZ, [R3+URZ], R0 ;  /* 0x0000000003ff79a7 */ /* 0x0005e200085004ff */
[----:B------:R-:W3:Y:S02]  /*52e0*/  SYNCS.PHASECHK.TRANS64.TRYWAIT P0, [R87+URZ+0x80], RZ ;  /* 0x000080ff570075a7 */ /* 0x000ee400080011ff */
[----:B--23--:R-:W-:Y:S05]  /*52f0*/  @!P0 BRA `(.L_x_82) ;  /* 0x0000000800948947 */ /* 0x00cfea0003800000 */
.L_x_112:
[----:B------:R-:W-:Y:S05]  /*5300*/  BSYNC B0 ;  /* 0x0000000000007941 */ /* 0x000fea0003800000 */
.L_x_81:
[----:B------:R-:W3:Y:S01]  /*5310*/  S2UR UR5, SR_CgaCtaId ;  /* 0x00000000000579c3 */ /* 0x000ee20000008800 */
[----:B------:R-:W-:Y:S01]  /*5320*/  NOP ;  /* 0x0000000000007918 */ /* 0x000fe20000000000 */
[----:B------:R-:W-:Y:S01]  /*5330*/  UMOV UR4, 0x50 ;  /* 0x0000005000047882 */ /* 0x000fe20000000000 */
[----:B------:R-:W-:Y:S01]  /*5340*/  LOP3.LUT R4, R122, 0xffff, RZ, 0xc0, !PT ;  /* 0x0000ffff7a047812 */ /* 0x000fe200078ec0ff */
[----:B------:R-:W-:-:S03]  /*5350*/  IMAD.MOV.U32 R3, RZ, RZ, 0xffff ;  /* 0x0000ffffff037424 */ /* 0x000fc600078e00ff */
[----:B------:R-:W-:-:S04]  /*5360*/  SHF.R.U32.HI R4, RZ, 0x5, R4 ;  /* 0x00000005ff047819 */ /* 0x000fc80000011604 */
[----:B------:R-:W-:Y:S01]  /*5370*/  SHF.L.U32 R3, R3, R4, RZ ;  /* 0x0000000403037219 */ /* 0x000fe200000006ff */
[----:B------:R-:W-:-:S05]  /*5380*/  VIADD R5, R4, 0x10 ;  /* 0x0000001004057836 */ /* 0x000fca0000000000 */
[----:B------:R-:W-:Y:S01]  /*5390*/  SHF.L.U32 R0, R0, R5, RZ ;  /* 0x0000000500007219 */ /* 0x000fe200000006ff */
[----:B---3--:R-:W-:-:S03]  /*53a0*/  ULEA UR5, UR5, UR4, 0x18 ;  /* 0x0000000405057291 */ /* 0x008fc6000f8ec0ff */
[----:B------:R-:W-:-:S04]  /*53b0*/  LOP3.LUT R5, R0, R3, RZ, 0xfc, !PT ;  /* 0x0000000300057212 */ /* 0x000fc800078efcff */
[C---:B------:R-:W-:Y:S02]  /*53c0*/  LOP3.LUT R3, R5.reuse, 0xffff, RZ, 0xc0, !PT ;  /* 0x0000ffff05037812 */ /* 0x040fe400078ec0ff */
[----:B------:R-:W3:Y:S02]  /*53d0*/  LDS R2, [UR5] ;  /* 0x00000005ff027984 */ /* 0x000ee40008000800 */
[----:B---3--:R-:W-:-:S04]  /*53e0*/  LOP3.LUT R0, R5, 0xffff, R2, 0x80, !PT ;  /* 0x0000ffff05007812 */ /* 0x008fc800078e8002 */
[----:B------:R-:W-:-:S13]  /*53f0*/  ISETP.NE.AND P0, PT, R0, R3, PT ;  /* 0x000000030000720c */ /* 0x000fda0003f05270 */
[----:B------:R-:W-:Y:S05]  /*5400*/  @P0 BRA `(.L_x_83) ;  /* 0x00000000006c0947 */ /* 0x000fea0003800000 */
[----:B------:R-:W-:Y:S02]  /*5410*/  SHF.R.U32.HI R0, RZ, 0x10, R2 ;  /* 0x00000010ff007819 */ /* 0x000fe40000011602 */
[----:B------:R-:W-:-:S04]  /*5420*/  SHF.R.U32.HI R3, RZ, 0x10, R5 ;  /* 0x00000010ff037819 */ /* 0x000fc80000011605 */
[----:B------:R-:W-:-:S04]  /*5430*/  LOP3.LUT R0, R0, R3, RZ, 0xc0, !PT ;  /* 0x0000000300007212 */ /* 0x000fc800078ec0ff */
[----:B------:R-:W-:-:S13]  /*5440*/  ISETP.NE.AND P0, PT, R0, R3, PT ;  /* 0x000000030000720c */ /* 0x000fda0003f05270 */
[----:B------:R-:W-:Y:S05]  /*5450*/  @P0 BRA `(.L_x_84) ;  /* 0x00000000004c0947 */ /* 0x000fea0003800000 */
[----:B------:R-:W-:Y:S02]  /*5460*/  R2UR UR4, R5 ;  /* 0x00000000050472ca */ /* 0x000fe400000e0000 */
[----:B------:R-:W-:Y:S02]  /*5470*/  ELECT P0, URZ, PT ;  /* 0x0000000000ff782f */ /* 0x000fe40003800000 */
[----:B------:R-:W-:-:S09]  /*5480*/  PLOP3.LUT P1, PT, PT, PT, PT, 0x8, 0x80 ;  /* 0x000000000080781c */ /* 0x000fd20003f2e170 */
[----:B------:R-:W-:Y:S02]  /*5490*/  ULOP3.LUT UR4, URZ, UR4, URZ, 0x33, !UPT ;  /* 0x00000004ff047292 */ /* 0x000fe4000f8e33ff */
[----:B------:R-:W-:-:S10]  /*54a0*/  VOTEU.ANY UP0, P0 ;  /* 0x0000000000ff7886 */ /* 0x000fd40000000100 */
.L_x_85:
[----:B------:R-:W-:Y:S01]  /*54b0*/  @P0 ELECT P1, URZ, PT ;  /* 0x0000000000ff082f */ /* 0x000fe20003820000 */
[----:B------:R3:W-:-:S12]  /*54c0*/  @UP0 UTCATOMSWS.AND URZ, UR4 ;  /* 0x0000000400ff09e3 */ /* 0x0007d80008000000 */
[----:B------:R-:W-:Y:S02]  /*54d0*/  @P1 PLOP3.LUT P0, PT, P1, PT, PT, 0x8, 0x80 ;  /* 0x000000000080181c */ /* 0x000fe40000f0e170 */
[----:B------:R-:W-:-:S11]  /*54e0*/  PLOP3.LUT P1, PT, PT, PT, PT, 0x8, 0x80 ;  /* 0x000000000080781c */ /* 0x000fd60003f2e170 */
[----:B---3--:R-:W-:Y:S05]  /*54f0*/  @P0 BRA.U.ANY `(.L_x_85) ;  /* 0xfffffffd00ec0947 */ /* 0x008fea000393ffff */
[----:B------:R-:W3:Y:S01]  /*5500*/  S2R R2, SR_LANEID ;  /* 0x0000000000027919 */ /* 0x000ee20000000000 */
[----:B------:R-:W-:Y:S01]  /*5510*/  IMAD.U32 R0, RZ, RZ, UR4 ;  /* 0x00000004ff007e24 */ /* 0x000fe2000f8e00ff */
[----:B------:R-:W-:Y:S02]  /*5520*/  VOTEU.ANY UR4, UPT, PT ;  /* 0x0000000000047886 */ /* 0x000fe400038e0100 */
[----:B------:R-:W-:Y:S01]  /*5530*/  UFLO.U32 UR4, UR4 ;  /* 0x00000004000472bd */ /* 0x000fe200080e0000 */
[----:B------:R-:W4:Y:S05]  /*5540*/  REDUX UR6, R0 ;  /* 0x00000000000673c4 */ /* 0x000f2a0000000000 */
[----:B---3--:R-:W-:-:S02]  /*5550*/  ISETP.EQ.U32.AND P0, PT, R2, UR4, PT ;  /* 0x0000000402007c0c */ /* 0x008fc4000bf02070 */
[----:B----4-:R-:W-:-:S11]  /*5560*/  MOV R2, UR6 ;  /* 0x0000000600027c02 */ /* 0x010fd60008000f00 */
[----:B------:R3:W-:Y:S01]  /*5570*/  @P0 ATOMS.AND RZ, [UR5], R2 ;  /* 0x00000002ffff098c */ /* 0x0007e2000a800005 */
[----:B------:R-:W-:Y:S05]  /*5580*/  BRA `(.L_x_86) ;  /* 0x0000000000147947 */ /* 0x000fea0003800000 */
.L_x_84:
[----:B------:R-:W-:Y:S02]  /*5590*/  MOV R2, 0x55b0 ;  /* 0x000055b000027802 */ /* 0x000fe40000000f00 */
[----:B-12---:R-:W-:Y:S05]  /*55a0*/  CALL.REL.NOINC `($__internal_0_$__cuda_sm10x_tcgen05_guardrail_trap_col_being_dealloced_not_returned_by_alloc) ;  /* 0x0000000400fc7944 */ /* 0x006fea0003c00000 */
[----:B------:R-:W-:Y:S05]  /*55b0*/  BRA `(.L_x_86) ;  /* 0x0000000000087947 */ /* 0x000fea0003800000 */
.L_x_83:
[----:B------:R-:W-:Y:S02]  /*55c0*/  MOV R2, 0x55e0 ;  /* 0x000055e000027802 */ /* 0x000fe40000000f00 */
[----:B-12---:R-:W-:Y:S05]  /*55d0*/  CALL.REL.NOINC `($__internal_2_$__cuda_sm10x_tcgen05_guardrail_trap_unallocated_columns_being_dealloced) ;  /* 0x0000000800087944 */ /* 0x006fea0003c00000 */
.L_x_86:
[----:B------:R-:W-:Y:S01]  /*55e0*/  NOP ;  /* 0x0000000000007918 */ /* 0x000fe20000000000 */
.L_x_80:
[----:B------:R-:W-:Y:S01]  /*55f0*/  ISETP.NE.AND P0, PT, R124, RZ, PT ;  /* 0x000000ff7c00720c */ /* 0x000fe20003f05270 */
[----:B------:R-:W-:-:S04]  /*5600*/  DEPBAR.LE SB0, 0x0 ;  /* 0x000080000000791a */ /* 0x000fc80000000000 */
[----:B------:R-:W-:-:S08]  /*5610*/  DEPBAR.LE SB0, 0x0 ;  /* 0x000080000000791a */ /* 0x000fd00000000000 */
[----:B------:R-:W-:Y:S05]  /*5620*/  @P0 BRA `(.L_x_51) ;  /* 0x0000000000200947 */ /* 0x000fea0003800000 */
[----:B------:R-:W-:Y:S01]  /*5630*/  ELECT P0, URZ, PT ;  /* 0x0000000000ff782f */ /* 0x000fe20003800000 */
[----:B------:R-:W-:-:S12]  /*5640*/  IMAD.MOV.U32 R0, RZ, RZ, 0x20 ;  /* 0x00000020ff007424 */ /* 0x000fd800078e00ff */
[----:B--23--:R-:W-:-:S04]  /*5650*/  @P0 IADD3 R2, PT, PT, -R0, 0x100000, RZ ;  /* 0x0010000000020810 */ /* 0x00cfc80007ffe1ff */
[C---:B------:R-:W-:Y:S02]  /*5660*/  @P0 SHF.L.U32 R3, R2.reuse, 0xb, RZ ;  /* 0x0000000b02030819 */ /* 0x040fe400000006ff */
[----:B------:R-:W-:-:S05]  /*5670*/  @P0 SHF.L.U32 R2, R2, 0x1, RZ ;  /* 0x0000000102020819 */ /* 0x000fca00000006ff */
[----:B------:R2:W-:Y:S04]  /*5680*/  @P0 STS.64 [R87+URZ+0x80], R2 ;  /* 0x0000800257000988 */ /* 0x0005e80008000aff */
[----:B------:R-:W3:Y:S02]  /*5690*/  FENCE.VIEW.ASYNC.S ;  /* 0x00000000000073c6 */ /* 0x000ee40000000000 */
[----:B---3--:R-:W3:Y:S02]  /*56a0*/  SYNCS.CCTL.IVALL ;  /* 0x00000000000079b1 */ /* 0x008ee40000000000 */
.L_x_51:
[----:B---3--:R-:W-:Y:S01]  /*56b0*/  NOP ;  /* 0x0000000000007918 */ /* 0x008fe20000000000 */
[----:B----4-:R-:W-:Y:S05]  /*56c0*/  EXIT ;  /* 0x000000000000794d */ /* 0x010fea0003800000 */
.L_x_21:
[----:B------:R-:W-:-:S07]  /*56d0*/  MOV R20, R21 ;  /* 0x0000001500147202 */ /* 0x000fce0000000f00 */
.L_x_87:
[----:B----4-:R4:W3:Y:S02]  /*56e0*/  SYNCS.PHASECHK.TRANS64.TRYWAIT P0, [R14+URZ+0x70], R21 ;  /* 0x000070150e0075a7 */ /* 0x0108e400080011ff */
[----:B---3--:R-:W-:Y:S05]  /*56f0*/  @!P0 NANOSLEEP.SYNCS 0x989680 ;  /* 0x009896800000895d */ /* 0x008fea0003900000 */
[----:B------:R-:W3:Y:S02]  /*5700*/  @!P0 SYNCS.PHASECHK.TRANS64 P0, [R14+URZ+0x70], R21 ;  /* 0x000070150e0085a7 */ /* 0x000ee400080010ff */
[----:B---3--:R-:W-:Y:S05]  /*5710*/  @!P0 BRA `(.L_x_87) ;  /* 0xfffffffc00f08947 */ /* 0x008fea000383ffff */
[----:B------:R-:W-:Y:S05]  /*5720*/  BRA `(.L_x_88) ;  /* 0xffffffb800087947 */ /* 0x000fea000383ffff */
.L_x_23:
[----:B------:R-:W-:-:S07]  /*5730*/  MOV R7, R6 ;  /* 0x0000000600077202 */ /* 0x000fce0000000f00 */
.L_x_89:
[----:B--2---:R2:W3:Y:S02]  /*5740*/  SYNCS.PHASECHK.TRANS64.TRYWAIT P0, [R2+URZ+0x70], R7 ;  /* 0x00007007020075a7 */ /* 0x0044e400080011ff */
[----:B---3--:R-:W-:Y:S05]  /*5750*/  @!P0 NANOSLEEP.SYNCS 0x989680 ;  /* 0x009896800000895d */ /* 0x008fea0003900000 */
[----:B------:R-:W3:Y:S02]  /*5760*/  @!P0 SYNCS.PHASECHK.TRANS64 P0, [R2+URZ+0x70], R7 ;  /* 0x00007007020085a7 */ /* 0x000ee400080010ff */
[----:B---3--:R-:W-:Y:S05]  /*5770*/  @!P0 BRA `(.L_x_89) ;  /* 0xfffffffc00f08947 */ /* 0x008fea000383ffff */
[----:B------:R-:W-:Y:S05]  /*5780*/  BRA `(.L_x_90) ;  /* 0xffffffb800b47947 */ /* 0x000fea000383ffff */
.L_x_24:
[----:B------:R-:W-:-:S07]  /*5790*/  MOV R9, R8 ;  /* 0x0000000800097202 */ /* 0x000fce0000000f00 */
.L_x_91:
[----:B--2---:R2:W3:Y:S02]  /*57a0*/  SYNCS.PHASECHK.TRANS64.TRYWAIT P0, [R3+URZ+0x70], R9 ;  /* 0x00007009030075a7 */ /* 0x0044e400080011ff */
[----:B---3--:R-:W-:Y:S05]  /*57b0*/  @!P0 NANOSLEEP.SYNCS 0x989680 ;  /* 0x009896800000895d */ /* 0x008fea0003900000 */
[----:B------:R-:W3:Y:S02]  /*57c0*/  @!P0 SYNCS.PHASECHK.TRANS64 P0, [R3+URZ+0x70], R9 ;  /* 0x00007009030085a7 */ /* 0x000ee400080010ff */
[----:B---3--:R-:W-:Y:S05]  /*57d0*/  @!P0 BRA `(.L_x_91) ;  /* 0xfffffffc00f08947 */ /* 0x008fea000383ffff */
[----:B------:R-:W-:Y:S05]  /*57e0*/  BRA `(.L_x_16) ;  /* 0xffffffb800e87947 */ /* 0x000fea000383ffff */
.L_x_26:
[----:B------:R-:W-:-:S07]  /*57f0*/  MOV R0, UR14 ;  /* 0x0000000e00007c02 */ /* 0x000fce0008000f00 */
.L_x_92:
[----:B-1----:R1:W3:Y:S02]  /*5800*/  SYNCS.PHASECHK.TRANS64.TRYWAIT P0, [R0+URZ+0x60], RZ ;  /* 0x000060ff000075a7 */ /* 0x0022e400080011ff */
[----:B---3--:R-:W-:Y:S05]  /*5810*/  @!P0 NANOSLEEP.SYNCS 0x989680 ;  /* 0x009896800000895d */ /* 0x008fea0003900000 */
[----:B------:R-:W3:Y:S02]  /*5820*/  @!P0 SYNCS.PHASECHK.TRANS64 P0, [R0+URZ+0x60], RZ ;  /* 0x000060ff000085a7 */ /* 0x000ee400080010ff */
[----:B---3--:R-:W-:Y:S05]  /*5830*/  @!P0 BRA `(.L_x_92) ;  /* 0xfffffffc00f08947 */ /* 0x008fea000383ffff */
[----:B------:R-:W-:Y:S05]  /*5840*/  BRA `(.L_x_93) ;  /* 0xffffffb800fc7947 */ /* 0x000fea000383ffff */
.L_x_29:
[----:B------:R-:W-:Y:S02]  /*5850*/  MOV R4, UR7 ;  /* 0x0000000700047c02 */ /* 0x000fe40008000f00 */
[----:B------:R-:W-:Y:S02]  /*5860*/  MOV R5, UR7 ;  /* 0x0000000700057c02 */ /* 0x000fe40008000f00 */
[----:B------:R-:W-:-:S07]  /*5870*/  MOV R0, UR4 ;  /* 0x0000000400007c02 */ /* 0x000fce0008000f00 */
.L_x_94:
[----:B-1----:R1:W3:Y:S02]  /*5880*/  SYNCS.PHASECHK.TRANS64.TRYWAIT P0, [R0+URZ+0x28], R5 ;  /* 0x00002805000075a7 */ /* 0x0022e400080011ff */
[----:B---3--:R-:W-:Y:S05]  /*5890*/  @!P0 NANOSLEEP.SYNCS 0x989680 ;  /* 0x009896800000895d */ /* 0x008fea0003900000 */
[----:B------:R-:W3:Y:S02]  /*58a0*/  @!P0 SYNCS.PHASECHK.TRANS64 P0, [R0+URZ+0x28], R5 ;  /* 0x00002805000085a7 */ /* 0x000ee400080010ff */
[----:B---3--:R-:W-:Y:S05]  /*58b0*/  @!P0 BRA `(.L_x_94) ;  /* 0xfffffffc00f08947 */ /* 0x008fea000383ffff */
[----:B------:R-:W-:Y:S05]  /*58c0*/  BRA `(.L_x_28) ;  /* 0xffffffbc00b07947 */ /* 0x000fea000383ffff */
.L_x_32:
[----:B------:R-:W-:-:S07]  /*58d0*/  MOV R5, R4 ;  /* 0x0000000400057202 */ /* 0x000fce0000000f00 */
.L_x_95:
[----:B--2---:R2:W3:Y:S02]  /*58e0*/  SYNCS.PHASECHK.TRANS64.TRYWAIT P0, [R3+URZ+0x60], R5 ;  /* 0x00006005030075a7 */ /* 0x0044e400080011ff */
[----:B---3--:R-:W-:Y:S05]  /*58f0*/  @!P0 NANOSLEEP.SYNCS 0x989680 ;  /* 0x009896800000895d */ /* 0x008fea0003900000 */
[----:B------:R-:W3:Y:S02]  /*5900*/  @!P0 SYNCS.PHASECHK.TRANS64 P0, [R3+URZ+0x60], R5 ;  /* 0x00006005030085a7 */ /* 0x000ee400080010ff */
[----:B---3--:R-:W-:Y:S05]  /*5910*/  @!P0 BRA `(.L_x_95) ;  /* 0xfffffffc00f08947 */ /* 0x008fea000383ffff */
[----:B------:R-:W-:Y:S05]  /*5920*/  BRA `(.L_x_96) ;  /* 0xffffffc0004c7947 */ /* 0x000fea000383ffff */
.L_x_34:
[----:B------:R-:W-:Y:S02]  /*5930*/  MOV R2, UR5 ;  /* 0x0000000500027c02 */ /* 0x000fe40008000f00 */
[----:B--2---:R-:W-:Y:S02]  /*5940*/  MOV R3, UR5 ;  /* 0x0000000500037c02 */ /* 0x004fe40008000f00 */
[----:B------:R-:W-:-:S07]  /*5950*/  MOV R0, UR4 ;  /* 0x0000000400007c02 */ /* 0x000fce0008000f00 */
.L_x_97:
[----:B-1----:R1:W2:Y:S02]  /*5960*/  SYNCS.PHASECHK.TRANS64.TRYWAIT P0, [R0+URZ+0x28], R3 ;  /* 0x00002803000075a7 */ /* 0x0022a400080011ff */
[----:B--2---:R-:W-:Y:S05]  /*5970*/  @!P0 NANOSLEEP.SYNCS 0x989680 ;  /* 0x009896800000895d */ /* 0x004fea0003900000 */
[----:B------:R-:W2:Y:S02]  /*5980*/  @!P0 SYNCS.PHASECHK.TRANS64 P0, [R0+URZ+0x28], R3 ;  /* 0x00002803000085a7 */ /* 0x000ea400080010ff */
[----:B--2---:R-:W-:Y:S05]  /*5990*/  @!P0 BRA `(.L_x_97) ;  /* 0xfffffffc00f08947 */ /* 0x004fea000383ffff */
[----:B------:R-:W-:Y:S05]  /*59a0*/  BRA `(.L_x_98) ;  /* 0xffffffc000c47947 */ /* 0x000fea000383ffff */
.L_x_36:
[----:B------:R-:W-:-:S07]  /*59b0*/  MOV R2, UR51 ;  /* 0x0000003300027c02 */ /* 0x000fce0008000f00 */
.L_x_99:
[----:B-1----:R1:W3:Y:S02]  /*59c0*/  SYNCS.PHASECHK.TRANS64.TRYWAIT P0, [R2+URZ+0x60], RZ ;  /* 0x000060ff020075a7 */ /* 0x0022e400080011ff */
[----:B---3--:R-:W-:Y:S05]  /*59d0*/  @!P0 NANOSLEEP.SYNCS 0x989680 ;  /* 0x009896800000895d */ /* 0x008fea0003900000 */
[----:B------:R-:W3:Y:S02]  /*59e0*/  @!P0 SYNCS.PHASECHK.TRANS64 P0, [R2+URZ+0x60], RZ ;  /* 0x000060ff020085a7 */ /* 0x000ee400080010ff */
[----:B---3--:R-:W-:Y:S05]  /*59f0*/  @!P0 BRA `(.L_x_99) ;  /* 0xfffffffc00f08947 */ /* 0x008fea000383ffff */
[----:B------:R-:W-:Y:S05]  /*5a00*/  BRA `(.L_x_100) ;  /* 0xffffffc000e47947 */ /* 0x000fea000383ffff */
.L_x_39:
[----:B------:R-:W-:Y:S02]  /*5a10*/  MOV R2, UR4 ;  /* 0x0000000400027c02 */ /* 0x000fe40008000f00 */
[----:B------:R-:W-:Y:S02]  /*5a20*/  MOV R3, UR4 ;  /* 0x0000000400037c02 */ /* 0x000fe40008000f00 */
[----:B------:R-:W-:-:S07]  /*5a30*/  MOV R0, UR51 ;  /* 0x0000003300007c02 */ /* 0x000fce0008000f00 */
.L_x_101:
[----:B-1----:R1:W2:Y:S02]  /*5a40*/  SYNCS.PHASECHK.TRANS64.TRYWAIT P0, [R0+URZ+0x58], R3 ;  /* 0x00005803000075a7 */ /* 0x0022a400080011ff */
[----:B--2---:R-:W-:Y:S05]  /*5a50*/  @!P0 NANOSLEEP.SYNCS 0x989680 ;  /* 0x009896800000895d */ /* 0x004fea0003900000 */
[----:B------:R-:W2:Y:S02]  /*5a60*/  @!P0 SYNCS.PHASECHK.TRANS64 P0, [R0+URZ+0x58], R3 ;  /* 0x00005803000085a7 */ /* 0x000ea400080010ff */
[----:B--2---:R-:W-:Y:S05]  /*5a70*/  @!P0 BRA `(.L_x_101) ;  /* 0xfffffffc00f08947 */ /* 0x004fea000383ffff */
[----:B------:R-:W-:Y:S05]  /*5a80*/  BRA `(.L_x_38) ;  /* 0xffffffc800387947 */ /* 0x000fea000383ffff */
.L_x_42:
[----:B------:R-:W-:Y:S02]  /*5a90*/  MOV R2, UR39 ;  /* 0x0000002700027c02 */ /* 0x000fe40008000f00 */
[----:B------:R-:W-:Y:S02]  /*5aa0*/  MOV R3, UR39 ;  /* 0x0000002700037c02 */ /* 0x000fe40008000f00 */
[----:B------:R-:W-:Y:S07]  /*5ab0*/  MOV R0, UR38 ;  /* 0x0000002600007c02 */ /* 0x000fee0008000f00 */
.L_x_102:
[----:B-1----:R1:W2:Y:S02]  /*5ac0*/  SYNCS.PHASECHK.TRANS64.TRYWAIT P0, [R0+URZ], R3 ;  /* 0x00000003000075a7 */ /* 0x0022a400080011ff */
[----:B--2---:R-:W-:Y:S05]  /*5ad0*/  @!P0 NANOSLEEP.SYNCS 0x989680 ;  /* 0x009896800000895d */ /* 0x004fea0003900000 */
[----:B------:R-:W2:Y:S02]  /*5ae0*/  @!P0 SYNCS.PHASECHK.TRANS64 P0, [R0+URZ], R3 ;  /* 0x00000003000085a7 */ /* 0x000ea400080010ff */
[----:B--2---:R-:W-:Y:S05]  /*5af0*/  @!P0 BRA `(.L_x_102) ;  /* 0xfffffffc00f08947 */ /* 0x004fea000383ffff */
[----:B------:R-:W-:Y:S05]  /*5b00*/  BRA `(.L_x_41) ;  /* 0xffffffc800d47947 */ /* 0x000fea000383ffff */
.L_x_45:
[-C--:B------:R-:W-:Y:S02]  /*5b10*/  MOV R6, R3.reuse ;  /* 0x0000000300067202 */ /* 0x080fe40000000f00 */
[----:B------:R-:W-:-:S07]  /*5b20*/  MOV R7, R3 ;  /* 0x0000000300077202 */ /* 0x000fce0000000f00 */
.L_x_103:
[----:B----4-:R4:W1:Y:S02]  /*5b30*/  SYNCS.PHASECHK.TRANS64.TRYWAIT P0, [R2+URZ+0x60], R7 ;  /* 0x00006007020075a7 */ /* 0x01086400080011ff */
[----:B-1----:R-:W-:Y:S05]  /*5b40*/  @!P0 NANOSLEEP.SYNCS 0x989680 ;  /* 0x009896800000895d */ /* 0x002fea0003900000 */
[----:B------:R-:W1:Y:S02]  /*5b50*/  @!P0 SYNCS.PHASECHK.TRANS64 P0, [R2+URZ+0x60], R7 ;  /* 0x00006007020085a7 */ /* 0x000e6400080010ff */
[----:B-1----:R-:W-:Y:S05]  /*5b60*/  @!P0 BRA `(.L_x_103) ;  /* 0xfffffffc00f08947 */ /* 0x002fea000383ffff */
[----:B------:R-:W-:Y:S05]  /*5b70*/  BRA `(.L_x_104) ;  /* 0xffffffcc00887947 */ /* 0x000fea000383ffff */
.L_x_60:
[----:B------:R-:W-:-:S07]  /*5b80*/  MOV R15, R14 ;  /* 0x0000000e000f7202 */ /* 0x000fce0000000f00 */
.L_x_105:
[----:B-1----:R1:W2:Y:S02]  /*5b90*/  SYNCS.PHASECHK.TRANS64.TRYWAIT P0, [R3+URZ], R15 ;  /* 0x0000000f030075a7 */ /* 0x0022a400080011ff */
[----:B--2---:R-:W-:Y:S05]  /*5ba0*/  @!P0 NANOSLEEP.SYNCS 0x989680 ;  /* 0x009896800000895d */ /* 0x004fea0003900000 */
[----:B------:R-:W2:Y:S02]  /*5bb0*/  @!P0 SYNCS.PHASECHK.TRANS64 P0, [R3+URZ], R15 ;  /* 0x0000000f030085a7 */ /* 0x000ea400080010ff */
[----:B--2---:R-:W-:Y:S05]  /*5bc0*/  @!P0 BRA `(.L_x_105) ;  /* 0xfffffffc00f08947 */ /* 0x004fea000383ffff */
[----:B------:R-:W-:Y:S05]  /*5bd0*/  BRA `(.L_x_59) ;  /* 0xffffffd4004c7947 */ /* 0x000fea000383ffff */
.L_x_63:
[----:B------:R-:W-:-:S07]  /*5be0*/  MOV R9, R8 ;  /* 0x0000000800097202 */ /* 0x000fce0000000f00 */
.L_x_106:
[----:B-1----:R1:W2:Y:S02]  /*5bf0*/  SYNCS.PHASECHK.TRANS64.TRYWAIT P0, [R3+URZ], R9 ;  /* 0x00000009030075a7 */ /* 0x0022a400080011ff */
[----:B--2---:R-:W-:Y:S05]  /*5c00*/  @!P0 NANOSLEEP.SYNCS 0x989680 ;  /* 0x009896800000895d */ /* 0x004fea0003900000 */
[----:B------:R-:W2:Y:S02]  /*5c10*/  @!P0 SYNCS.PHASECHK.TRANS64 P0, [R3+URZ], R9 ;  /* 0x00000009030085a7 */ /* 0x000ea400080010ff */
[----:B--2---:R-:W-:Y:S05]  /*5c20*/  @!P0 BRA `(.L_x_106) ;  /* 0xfffffffc00f08947 */ /* 0x004fea000383ffff */
[----:B------:R-:W-:Y:S05]  /*5c30*/  BRA `(.L_x_62) ;  /* 0xffffffd400b47947 */ /* 0x000fea000383ffff */
.L_x_64:
[----:B-1----:R1:W2:Y:S02]  /*5c40*/  SYNCS.PHASECHK.TRANS64.TRYWAIT P0, [R87+URZ+0x60], RZ ;  /* 0x000060ff570075a7 */ /* 0x0022a400080011ff */
[----:B--2---:R-:W-:Y:S05]  /*5c50*/  @!P0 NANOSLEEP.SYNCS 0x989680 ;  /* 0x009896800000895d */ /* 0x004fea0003900000 */
[----:B------:R-:W2:Y:S02]  /*5c60*/  @!P0 SYNCS.PHASECHK.TRANS64 P0, [R87+URZ+0x60], RZ ;  /* 0x000060ff570085a7 */ /* 0x000ea400080010ff */
[----:B--2---:R-:W-:Y:S05]  /*5c70*/  @!P0 BRA `(.L_x_64) ;  /* 0xfffffffc00f08947 */ /* 0x004fea000383ffff */
[----:B------:R-:W-:Y:S05]  /*5c80*/  BRA `(.L_x_107) ;  /* 0xffffffd800187947 */ /* 0x000fea000383ffff */
.L_x_66:
[----:B------:R-:W-:-:S07]  /*5c90*/  MOV R3, R2 ;  /* 0x0000000200037202 */ /* 0x000fce0000000f00 */
.L_x_108:
[----:B--2---:R2:W3:Y:S02]  /*5ca0*/  SYNCS.PHASECHK.TRANS64.TRYWAIT P0, [R87+URZ+0x50], R3 ;  /* 0x00005003570075a7 */ /* 0x0044e400080011ff */
[----:B---3--:R-:W-:Y:S05]  /*5cb0*/  @!P0 NANOSLEEP.SYNCS 0x989680 ;  /* 0x009896800000895d */ /* 0x008fea0003900000 */
[----:B------:R-:W3:Y:S02]  /*5cc0*/  @!P0 SYNCS.PHASECHK.TRANS64 P0, [R87+URZ+0x50], R3 ;  /* 0x00005003570085a7 */ /* 0x000ee400080010ff */
[----:B---3--:R-:W-:Y:S05]  /*5cd0*/  @!P0 BRA `(.L_x_108) ;  /* 0xfffffffc00f08947 */ /* 0x008fea000383ffff */
[----:B------:R-:W-:Y:S05]  /*5ce0*/  BRA `(.L_x_109) ;  /* 0xffffffdc00547947 */ /* 0x000fea000383ffff */
.L_x_75:
[----:B------:R-:W-:-:S07]  /*5cf0*/  MOV R5, R4 ;  /* 0x0000000400057202 */ /* 0x000fce0000000f00 */
.L_x_110:
[----:B--2---:R2:W3:Y:S02]  /*5d00*/  SYNCS.PHASECHK.TRANS64.TRYWAIT P0, [R3+URZ+0x60], R5 ;  /* 0x00006005030075a7 */ /* 0x0044e400080011ff */
[----:B---3--:R-:W-:Y:S05]  /*5d10*/  @!P0 NANOSLEEP.SYNCS 0x989680 ;  /* 0x009896800000895d */ /* 0x008fea0003900000 */
[----:B------:R-:W3:Y:S02]  /*5d20*/  @!P0 SYNCS.PHASECHK.TRANS64 P0, [R3+URZ+0x60], R5 ;  /* 0x00006005030085a7 */ /* 0x000ee400080010ff */
[----:B---3--:R-:W-:Y:S05]  /*5d30*/  @!P0 BRA `(.L_x_110) ;  /* 0xfffffffc00f08947 */ /* 0x008fea000383ffff */
[----:B------:R-:W-:Y:S05]  /*5d40*/  BRA `(.L_x_111) ;  /* 0xfffffff000a07947 */ /* 0x000fea000383ffff */
.L_x_82:
[----:B--2---:R2:W3:Y:S02]  /*5d50*/  SYNCS.PHASECHK.TRANS64.TRYWAIT P0, [R87+URZ+0x80], RZ ;  /* 0x000080ff570075a7 */ /* 0x0044e400080011ff */
[----:B---3--:R-:W-:Y:S05]  /*5d60*/  @!P0 NANOSLEEP.SYNCS 0x989680 ;  /* 0x009896800000895d */ /* 0x008fea0003900000 */
[----:B------:R-:W3:Y:S02]  /*5d70*/  @!P0 SYNCS.PHASECHK.TRANS64 P0, [R87+URZ+0x80], RZ ;  /* 0x000080ff570085a7 */ /* 0x000ee400080010ff */
[----:B---3--:R-:W-:Y:S05]  /*5d80*/  @!P0 BRA `(.L_x_82) ;  /* 0xfffffffc00f08947 */ /* 0x008fea000383ffff */
[----:B------:R-:W-:Y:S05]  /*5d90*/  BRA `(.L_x_112) ;  /* 0xfffffff400587947 */ /* 0x000fea000383ffff */
        .weak           $__internal_0_$__cuda_sm10x_tcgen05_guardrail_trap_col_being_dealloced_not_returned_by_alloc
        .type           $__internal_0_$__cuda_sm10x_tcgen05_guardrail_trap_col_being_dealloced_not_returned_by_alloc,@function
        .size           $__internal_0_$__cuda_sm10x_tcgen05_guardrail_trap_col_being_dealloced_not_returned_by_alloc,($__internal_1_$__cuda_sm10x_tcgen05_guardrail_trap_phase_invalid_during_alloc - $__internal_0_$__cuda_sm10x_tcgen05_guardrail_trap_col_being_dealloced_not_returned_by_alloc)
$__internal_0_$__cuda_sm10x_tcgen05_guardrail_trap_col_being_dealloced_not_returned_by_alloc:
[----:B------:R-:W-:Y:S05]  /*5da0*/  BPT.TRAP 0x1 ;  /* 0x000000040000795c */ /* 0x000fea0000300000 */
[----:B------:R-:W-:-:S04]  /*5db0*/  HFMA2 R3, -RZ, RZ, 0, 0 ;  /* 0x00000000ff037431 */ /* 0x000fc800000001ff */
[----:B------:R-:W-:Y:S05]  /*5dc0*/  RET.REL.NODEC R2 `(kernel_cutlass_kernel_cudnngrouped_gemmgrouped_gemm_swiglugrouped_gemm_swiglu_quantBlockScaledContiguousGroupedGemmKernel_object_at__TiledMMA_ThrLayoutVMNK21111000_PermutationMNK____MMAAt_0) ;  /* 0xffffffa0028c7950 */ /* 0x000fea0003c3ffff */
        .weak           $__internal_1_$__cuda_sm10x_tcgen05_guardrail_trap_phase_invalid_during_alloc
        .type           $__internal_1_$__cuda_sm10x_tcgen05_guardrail_trap_phase_invalid_during_alloc,@function
        .size           $__internal_1_$__cuda_sm10x_tcgen05_guardrail_trap_phase_invalid_during_alloc,($__internal_2_$__cuda_sm10x_tcgen05_guardrail_trap_unallocated_columns_being_dealloced - $__internal_1_$__cuda_sm10x_tcgen05_guardrail_trap_phase_invalid_during_alloc)
$__internal_1_$__cuda_sm10x_tcgen05_guardrail_trap_phase_invalid_during_alloc:
[----:B------:R-:W-:Y:S05]  /*5dd0*/  BPT.TRAP 0x1 ;  /* 0x000000040000795c */ /* 0x000fea0000300000 */
[----:B------:R-:W-:-:S04]  /*5de0*/  MOV R3, 0x0 ;  /* 0x0000000000037802 */ /* 0x000fc80000000f00 */
[----:B------:R-:W-:Y:S05]  /*5df0*/  RET.REL.NODEC R2 `(kernel_cutlass_kernel_cudnngrouped_gemmgrouped_gemm_swiglugrouped_gemm_swiglu_quantBlockScaledContiguousGroupedGemmKernel_object_at__TiledMMA_ThrLayoutVMNK21111000_PermutationMNK____MMAAt_0) ;  /* 0xffffffa002807950 */ /* 0x000fea0003c3ffff */
        .weak           $__internal_2_$__cuda_sm10x_tcgen05_guardrail_trap_unallocated_columns_being_dealloced
        .type           $__internal_2_$__cuda_sm10x_tcgen05_guardrail_trap_unallocated_columns_being_dealloced,@function
        .size           $__internal_2_$__cuda_sm10x_tcgen05_guardrail_trap_unallocated_columns_being_dealloced,(.L_x_116 - $__internal_2_$__cuda_sm10x_tcgen05_guardrail_trap_unallocated_columns_being_dealloced)
$__internal_2_$__cuda_sm10x_tcgen05_guardrail_trap_unallocated_columns_being_dealloced:
[----:B------:R-:W-:Y:S05]  /*5e00*/  BPT.TRAP 0x1 ;  /* 0x000000040000795c */ /* 0x000fea0000300000 */
[----:B------:R-:W-:-:S04]  /*5e10*/  HFMA2 R3, -RZ, RZ, 0, 0 ;  /* 0x00000000ff037431 */ /* 0x000fc800000001ff */
[----:B------:R-:W-:Y:S05]  /*5e20*/  RET.REL.NODEC R2 `(kernel_cutlass_kernel_cudnngrouped_gemmgrouped_gemm_swiglugrouped_gemm_swiglu_quantBlockScaledContiguousGroupedGemmKernel_object_at__TiledMMA_ThrLayoutVMNK21111000_PermutationMNK____MMAAt_0) ;  /* 0xffffffa002747950 */ /* 0x000fea0003c3ffff */
.L_x_113:
[----:B------:R-:W-:-:S00]  /*5e30*/  BRA `(.L_x_113) ;  /* 0xfffffffc00fc7947 */ /* 0x000fc0000383ffff */
[----:B------:R-:W-:-:S00]  /*5e40*/  NOP ;  /* 0x0000000000007918 */ /* 0x000fc00000000000 */
        /* <DEDUP_REMOVED lines=11> */
.L_x_116:


//--------------------- .nv.shared.kernel_cutlass_kernel_cudnngrouped_gemmgrouped_gemm_swiglugrouped_gemm_swiglu_quantBlockScaledContiguousGroupedGemmKernel_object_at__TiledMMA_ThrLayoutVMNK21111000_PermutationMNK____MMAAt_0 --------------------------
	.section	.nv.shared.kernel_cutlass_kernel_cudnngrouped_gemmgrouped_gemm_swiglugrouped_gemm_swiglu_quantBlockScaledContiguousGroupedGemmKernel_object_at__TiledMMA_ThrLayoutVMNK21111000_PermutationMNK____MMAAt_0,"aw",@nobits
	.sectionflags	@""
	.align	1024
	.zero		1024


//--------------------- .nv.shared.reserved.0     --------------------------
	.section	.nv.shared.reserved.0,"aw",@nobits
	.align	8
	.weak		__nv_reservedSMEM_offset_0_alias
	.size		__nv_reservedSMEM_offset_0_alias, 0, 64
	.other		__nv_reservedSMEM_offset_0_alias,@"STO_CUDA_RESERVED_SHARED STV_DEFAULT"
__nv_reservedSMEM_offset_0_alias:
	.zero		0
.nv.shared.reserved.0:
	.zero		64
	.weak		__nv_reservedSMEM_allocation_phase
	.type		__nv_reservedSMEM_allocation_phase,@object
	.size		__nv_reservedSMEM_allocation_phase,(.L_0 - __nv_reservedSMEM_allocation_phase)
__nv_reservedSMEM_allocation_phase:
	.zero		1
.L_0:
	.zero		7
	.weak		__nv_reservedSMEM_devtool_atexit_pc
	.type		__nv_reservedSMEM_devtool_atexit_pc,@object
	.size		__nv_reservedSMEM_devtool_atexit_pc,(__nv_reservedSMEM_allocation_mask - __nv_reservedSMEM_devtool_atexit_pc)
__nv_reservedSMEM_devtool_atexit_pc:
	.zero		8
	.weak		__nv_reservedSMEM_allocation_mask
	.type		__nv_reservedSMEM_allocation_mask,@object
	.size		__nv_reservedSMEM_allocation_mask,(.L_2 - __nv_reservedSMEM_allocation_mask)
__nv_reservedSMEM_allocation_mask:
	.zero		4
.L_2:
	.zero		4
	.weak		__nv_reservedSMEM_tmem_allocation_pipeline_mbarrier
	.type		__nv_reservedSMEM_tmem_allocation_pipeline_mbarrier,@object
	.size		__nv_reservedSMEM_tmem_allocation_pipeline_mbarrier,(__nv_reservedSMEM_tmem_allocation_pipeline_mbarrier_parity - __nv_reservedSMEM_tmem_allocation_pipeline_mbarrier)
__nv_reservedSMEM_tmem_allocation_pipeline_mbarrier:
	.zero		8
	.weak		__nv_reservedSMEM_tmem_allocation_pipeline_mbarrier_parity
	.type		__nv_reservedSMEM_tmem_allocation_pipeline_mbarrier_parity,@object
	.size		__nv_reservedSMEM_tmem_allocation_pipeline_mbarrier_parity,(.L_4 - __nv_reservedSMEM_tmem_allocation_pipeline_mbarrier_parity)
__nv_reservedSMEM_tmem_allocation_pipeline_mbarrier_parity:
	.zero		4
.L_4:


//--------------------- .nv.constant0.kernel_cutlass_kernel_cudnngrouped_gemmgrouped_gemm_swiglugrouped_gemm_swiglu_quantBlockScaledContiguousGroupedGemmKernel_object_at__TiledMMA_ThrLayoutVMNK21111000_PermutationMNK____MMAAt_0 --------------------------
	.section	.nv.constant0.kernel_cutlass_kernel_cudnngrouped_gemmgrouped_gemm_swiglugrouped_gemm_swiglu_quantBlockScaledContiguousGroupedGemmKernel_object_at__TiledMMA_ThrLayoutVMNK21111000_PermutationMNK____MMAAt_0,"a",@progbits
	.sectionflags	@""
	.align	4
.nv.constant0.kernel_cutlass_kernel_cudnngrouped_gemmgrouped_gemm_swiglugrouped_gemm_swiglu_quantBlockScaledContiguousGroupedGemmKernel_object_at__TiledMMA_ThrLayoutVMNK21111000_PermutationMNK____MMAAt_0:
	.zero		1924


//--------------------- SYMBOLS --------------------------

	.type		.nv.reservedSmem.offset0,@object
	.size		.nv.reservedSmem.offset0,0x4
	.type		.nv.reservedSmem.cap,@object
	.size		.nv.reservedSmem.cap,0x4
